//
// Generated by NVIDIA NVVM Compiler
//
// Compiler Build ID: CL-36424714
// Cuda compilation tools, release 13.0, V13.0.88
// Based on NVVM 20.0.0
//

.version 9.0
.target sm_100
.address_size 64

	// .globl	_Z7pearsonPiiS_iS_iiiii

.visible .entry _Z7pearsonPiiS_iS_iiiii(
	.param .u64 .ptr .align 1 _Z7pearsonPiiS_iS_iiiii_param_0,
	.param .u32 _Z7pearsonPiiS_iS_iiiii_param_1,
	.param .u64 .ptr .align 1 _Z7pearsonPiiS_iS_iiiii_param_2,
	.param .u32 _Z7pearsonPiiS_iS_iiiii_param_3,
	.param .u64 .ptr .align 1 _Z7pearsonPiiS_iS_iiiii_param_4,
	.param .u32 _Z7pearsonPiiS_iS_iiiii_param_5,
	.param .u32 _Z7pearsonPiiS_iS_iiiii_param_6,
	.param .u32 _Z7pearsonPiiS_iS_iiiii_param_7,
	.param .u32 _Z7pearsonPiiS_iS_iiiii_param_8,
	.param .u32 _Z7pearsonPiiS_iS_iiiii_param_9
)
{
	.reg .pred 	%p<13>;
	.reg .b32 	%r<130>;
	.reg .b32 	%f<252>;
	.reg .b64 	%rd<42>;

	ld.param.u64 	%rd8, [_Z7pearsonPiiS_iS_iiiii_param_0];
	ld.param.u32 	%r19, [_Z7pearsonPiiS_iS_iiiii_param_1];
	ld.param.u64 	%rd9, [_Z7pearsonPiiS_iS_iiiii_param_2];
	ld.param.u64 	%rd10, [_Z7pearsonPiiS_iS_iiiii_param_4];
	ld.param.u32 	%r21, [_Z7pearsonPiiS_iS_iiiii_param_6];
	ld.param.u32 	%r22, [_Z7pearsonPiiS_iS_iiiii_param_7];
	ld.param.u32 	%r23, [_Z7pearsonPiiS_iS_iiiii_param_8];
	ld.param.u32 	%r20, [_Z7pearsonPiiS_iS_iiiii_param_9];
	cvta.to.global.u64 	%rd1, %rd10;
	cvta.to.global.u64 	%rd2, %rd9;
	cvta.to.global.u64 	%rd3, %rd8;
	mov.u32 	%r25, %ctaid.y;
	mov.u32 	%r26, %ntid.y;
	mov.u32 	%r27, %tid.y;
	mad.lo.s32 	%r1, %r25, %r26, %r27;
	mov.u32 	%r28, %ctaid.x;
	mov.u32 	%r29, %ntid.x;
	mov.u32 	%r30, %tid.x;
	mad.lo.s32 	%r2, %r28, %r29, %r30;
	mov.u32 	%r31, %nctaid.y;
	mul.lo.s32 	%r32, %r26, %r31;
	mov.u32 	%r33, %nctaid.x;
	mul.lo.s32 	%r34, %r29, %r33;
	mad.lo.s32 	%r35, %r32, %r21, %r1;
	mad.lo.s32 	%r36, %r34, %r22, %r2;
	max.s32 	%r38, %r35, %r36;
	setp.ge.s32 	%p1, %r38, %r23;
	@%p1 bra 	$L__BB0_17;
	setp.lt.s32 	%p2, %r20, 1;
	mov.f32 	%f247, 0f00000000;
	mov.f32 	%f248, %f247;
	mov.f32 	%f249, %f247;
	mov.f32 	%f250, %f247;
	mov.f32 	%f251, %f247;
	@%p2 bra 	$L__BB0_13;
	mul.lo.s32 	%r3, %r20, %r1;
	mul.lo.s32 	%r4, %r20, %r2;
	and.b32  	%r5, %r20, 7;
	setp.lt.u32 	%p3, %r20, 8;
	mov.f32 	%f251, 0f00000000;
	mov.b32 	%r128, 0;
	mov.f32 	%f250, %f251;
	mov.f32 	%f249, %f251;
	mov.f32 	%f248, %f251;
	mov.f32 	%f247, %f251;
	@%p3 bra 	$L__BB0_5;
	and.b32  	%r128, %r20, 2147483640;
	neg.s32 	%r126, %r128;
	mul.wide.u32 	%rd11, %r3, 4;
	add.s64 	%rd12, %rd11, %rd2;
	add.s64 	%rd41, %rd12, 16;
	add.s64 	%rd5, %rd1, 16;
	mov.f32 	%f251, 0f00000000;
	mov.u32 	%r125, %r4;
$L__BB0_4:
	.pragma "nounroll";
	mul.wide.s32 	%rd13, %r125, 4;
	add.s64 	%rd14, %rd5, %rd13;
	ld.global.u32 	%r40, [%rd41+-16];
	ld.global.u32 	%r41, [%rd14+-16];
	cvt.rn.f32.s32 	%f65, %r40;
	add.f32 	%f66, %f247, %f65;
	cvt.rn.f32.s32 	%f67, %r41;
	add.f32 	%f68, %f248, %f67;
	mul.lo.s32 	%r42, %r40, %r40;
	cvt.rn.f32.u32 	%f69, %r42;
	add.f32 	%f70, %f249, %f69;
	mul.lo.s32 	%r43, %r41, %r41;
	cvt.rn.f32.u32 	%f71, %r43;
	add.f32 	%f72, %f250, %f71;
	mul.lo.s32 	%r44, %r41, %r40;
	cvt.rn.f32.s32 	%f73, %r44;
	add.f32 	%f74, %f251, %f73;
	ld.global.u32 	%r45, [%rd41+-12];
	ld.global.u32 	%r46, [%rd14+-12];
	cvt.rn.f32.s32 	%f75, %r45;
	add.f32 	%f76, %f66, %f75;
	cvt.rn.f32.s32 	%f77, %r46;
	add.f32 	%f78, %f68, %f77;
	mul.lo.s32 	%r47, %r45, %r45;
	cvt.rn.f32.u32 	%f79, %r47;
	add.f32 	%f80, %f70, %f79;
	mul.lo.s32 	%r48, %r46, %r46;
	cvt.rn.f32.u32 	%f81, %r48;
	add.f32 	%f82, %f72, %f81;
	mul.lo.s32 	%r49, %r46, %r45;
	cvt.rn.f32.s32 	%f83, %r49;
	add.f32 	%f84, %f74, %f83;
	ld.global.u32 	%r50, [%rd41+-8];
	ld.global.u32 	%r51, [%rd14+-8];
	cvt.rn.f32.s32 	%f85, %r50;
	add.f32 	%f86, %f76, %f85;
	cvt.rn.f32.s32 	%f87, %r51;
	add.f32 	%f88, %f78, %f87;
	mul.lo.s32 	%r52, %r50, %r50;
	cvt.rn.f32.u32 	%f89, %r52;
	add.f32 	%f90, %f80, %f89;
	mul.lo.s32 	%r53, %r51, %r51;
	cvt.rn.f32.u32 	%f91, %r53;
	add.f32 	%f92, %f82, %f91;
	mul.lo.s32 	%r54, %r51, %r50;
	cvt.rn.f32.s32 	%f93, %r54;
	add.f32 	%f94, %f84, %f93;
	ld.global.u32 	%r55, [%rd41+-4];
	ld.global.u32 	%r56, [%rd14+-4];
	cvt.rn.f32.s32 	%f95, %r55;
	add.f32 	%f96, %f86, %f95;
	cvt.rn.f32.s32 	%f97, %r56;
	add.f32 	%f98, %f88, %f97;
	mul.lo.s32 	%r57, %r55, %r55;
	cvt.rn.f32.u32 	%f99, %r57;
	add.f32 	%f100, %f90, %f99;
	mul.lo.s32 	%r58, %r56, %r56;
	cvt.rn.f32.u32 	%f101, %r58;
	add.f32 	%f102, %f92, %f101;
	mul.lo.s32 	%r59, %r56, %r55;
	cvt.rn.f32.s32 	%f103, %r59;
	add.f32 	%f104, %f94, %f103;
	ld.global.u32 	%r60, [%rd41];
	ld.global.u32 	%r61, [%rd14];
	cvt.rn.f32.s32 	%f105, %r60;
	add.f32 	%f106, %f96, %f105;
	cvt.rn.f32.s32 	%f107, %r61;
	add.f32 	%f108, %f98, %f107;
	mul.lo.s32 	%r62, %r60, %r60;
	cvt.rn.f32.u32 	%f109, %r62;
	add.f32 	%f110, %f100, %f109;
	mul.lo.s32 	%r63, %r61, %r61;
	cvt.rn.f32.u32 	%f111, %r63;
	add.f32 	%f112, %f102, %f111;
	mul.lo.s32 	%r64, %r61, %r60;
	cvt.rn.f32.s32 	%f113, %r64;
	add.f32 	%f114, %f104, %f113;
	ld.global.u32 	%r65, [%rd41+4];
	ld.global.u32 	%r66, [%rd14+4];
	cvt.rn.f32.s32 	%f115, %r65;
	add.f32 	%f116, %f106, %f115;
	cvt.rn.f32.s32 	%f117, %r66;
	add.f32 	%f118, %f108, %f117;
	mul.lo.s32 	%r67, %r65, %r65;
	cvt.rn.f32.u32 	%f119, %r67;
	add.f32 	%f120, %f110, %f119;
	mul.lo.s32 	%r68, %r66, %r66;
	cvt.rn.f32.u32 	%f121, %r68;
	add.f32 	%f122, %f112, %f121;
	mul.lo.s32 	%r69, %r66, %r65;
	cvt.rn.f32.s32 	%f123, %r69;
	add.f32 	%f124, %f114, %f123;
	ld.global.u32 	%r70, [%rd41+8];
	ld.global.u32 	%r71, [%rd14+8];
	cvt.rn.f32.s32 	%f125, %r70;
	add.f32 	%f126, %f116, %f125;
	cvt.rn.f32.s32 	%f127, %r71;
	add.f32 	%f128, %f118, %f127;
	mul.lo.s32 	%r72, %r70, %r70;
	cvt.rn.f32.u32 	%f129, %r72;
	add.f32 	%f130, %f120, %f129;
	mul.lo.s32 	%r73, %r71, %r71;
	cvt.rn.f32.u32 	%f131, %r73;
	add.f32 	%f132, %f122, %f131;
	mul.lo.s32 	%r74, %r71, %r70;
	cvt.rn.f32.s32 	%f133, %r74;
	add.f32 	%f134, %f124, %f133;
	ld.global.u32 	%r75, [%rd41+12];
	ld.global.u32 	%r76, [%rd14+12];
	cvt.rn.f32.s32 	%f135, %r75;
	add.f32 	%f247, %f126, %f135;
	cvt.rn.f32.s32 	%f136, %r76;
	add.f32 	%f248, %f128, %f136;
	mul.lo.s32 	%r77, %r75, %r75;
	cvt.rn.f32.u32 	%f137, %r77;
	add.f32 	%f249, %f130, %f137;
	mul.lo.s32 	%r78, %r76, %r76;
	cvt.rn.f32.u32 	%f138, %r78;
	add.f32 	%f250, %f132, %f138;
	mul.lo.s32 	%r79, %r76, %r75;
	cvt.rn.f32.s32 	%f139, %r79;
	add.f32 	%f251, %f134, %f139;
	add.s32 	%r126, %r126, 8;
	add.s64 	%rd41, %rd41, 32;
	add.s32 	%r125, %r125, 8;
	setp.ne.s32 	%p4, %r126, 0;
	@%p4 bra 	$L__BB0_4;
$L__BB0_5:
	setp.eq.s32 	%p5, %r5, 0;
	@%p5 bra 	$L__BB0_13;
	and.b32  	%r13, %r20, 3;
	setp.lt.u32 	%p6, %r5, 4;
	@%p6 bra 	$L__BB0_8;
	add.s32 	%r80, %r128, %r3;
	mul.wide.u32 	%rd15, %r80, 4;
	add.s64 	%rd16, %rd2, %rd15;
	ld.global.u32 	%r81, [%rd16];
	add.s32 	%r82, %r128, %r4;
	mul.wide.s32 	%rd17, %r82, 4;
	add.s64 	%rd18, %rd1, %rd17;
	ld.global.u32 	%r83, [%rd18];
	cvt.rn.f32.s32 	%f141, %r81;
	add.f32 	%f142, %f247, %f141;
	cvt.rn.f32.s32 	%f143, %r83;
	add.f32 	%f144, %f248, %f143;
	mul.lo.s32 	%r84, %r81, %r81;
	cvt.rn.f32.u32 	%f145, %r84;
	add.f32 	%f146, %f249, %f145;
	mul.lo.s32 	%r85, %r83, %r83;
	cvt.rn.f32.u32 	%f147, %r85;
	add.f32 	%f148, %f250, %f147;
	mul.lo.s32 	%r86, %r83, %r81;
	cvt.rn.f32.s32 	%f149, %r86;
	add.f32 	%f150, %f251, %f149;
	cvt.u64.u32 	%rd19, %r3;
	cvt.u64.u32 	%rd20, %r128;
	add.s64 	%rd21, %rd20, %rd19;
	shl.b64 	%rd22, %rd21, 2;
	add.s64 	%rd23, %rd2, %rd22;
	ld.global.u32 	%r87, [%rd23+4];
	ld.global.u32 	%r88, [%rd18+4];
	cvt.rn.f32.s32 	%f151, %r87;
	add.f32 	%f152, %f142, %f151;
	cvt.rn.f32.s32 	%f153, %r88;
	add.f32 	%f154, %f144, %f153;
	mul.lo.s32 	%r89, %r87, %r87;
	cvt.rn.f32.u32 	%f155, %r89;
	add.f32 	%f156, %f146, %f155;
	mul.lo.s32 	%r90, %r88, %r88;
	cvt.rn.f32.u32 	%f157, %r90;
	add.f32 	%f158, %f148, %f157;
	mul.lo.s32 	%r91, %r88, %r87;
	cvt.rn.f32.s32 	%f159, %r91;
	add.f32 	%f160, %f150, %f159;
	ld.global.u32 	%r92, [%rd23+8];
	ld.global.u32 	%r93, [%rd18+8];
	cvt.rn.f32.s32 	%f161, %r92;
	add.f32 	%f162, %f152, %f161;
	cvt.rn.f32.s32 	%f163, %r93;
	add.f32 	%f164, %f154, %f163;
	mul.lo.s32 	%r94, %r92, %r92;
	cvt.rn.f32.u32 	%f165, %r94;
	add.f32 	%f166, %f156, %f165;
	mul.lo.s32 	%r95, %r93, %r93;
	cvt.rn.f32.u32 	%f167, %r95;
	add.f32 	%f168, %f158, %f167;
	mul.lo.s32 	%r96, %r93, %r92;
	cvt.rn.f32.s32 	%f169, %r96;
	add.f32 	%f170, %f160, %f169;
	ld.global.u32 	%r97, [%rd23+12];
	ld.global.u32 	%r98, [%rd18+12];
	cvt.rn.f32.s32 	%f171, %r97;
	add.f32 	%f247, %f162, %f171;
	cvt.rn.f32.s32 	%f172, %r98;
	add.f32 	%f248, %f164, %f172;
	mul.lo.s32 	%r99, %r97, %r97;
	cvt.rn.f32.u32 	%f173, %r99;
	add.f32 	%f249, %f166, %f173;
	mul.lo.s32 	%r100, %r98, %r98;
	cvt.rn.f32.u32 	%f174, %r100;
	add.f32 	%f250, %f168, %f174;
	mul.lo.s32 	%r101, %r98, %r97;
	cvt.rn.f32.s32 	%f175, %r101;
	add.f32 	%f251, %f170, %f175;
	add.s32 	%r128, %r128, 4;
$L__BB0_8:
	setp.eq.s32 	%p7, %r13, 0;
	@%p7 bra 	$L__BB0_13;
	setp.eq.s32 	%p8, %r13, 1;
	@%p8 bra 	$L__BB0_11;
	add.s32 	%r102, %r128, %r3;
	mul.wide.u32 	%rd24, %r102, 4;
	add.s64 	%rd25, %rd2, %rd24;
	ld.global.u32 	%r103, [%rd25];
	add.s32 	%r104, %r128, %r4;
	mul.wide.s32 	%rd26, %r104, 4;
	add.s64 	%rd27, %rd1, %rd26;
	ld.global.u32 	%r105, [%rd27];
	cvt.rn.f32.s32 	%f177, %r103;
	add.f32 	%f178, %f247, %f177;
	cvt.rn.f32.s32 	%f179, %r105;
	add.f32 	%f180, %f248, %f179;
	mul.lo.s32 	%r106, %r103, %r103;
	cvt.rn.f32.u32 	%f181, %r106;
	add.f32 	%f182, %f249, %f181;
	mul.lo.s32 	%r107, %r105, %r105;
	cvt.rn.f32.u32 	%f183, %r107;
	add.f32 	%f184, %f250, %f183;
	mul.lo.s32 	%r108, %r105, %r103;
	cvt.rn.f32.s32 	%f185, %r108;
	add.f32 	%f186, %f251, %f185;
	cvt.u64.u32 	%rd28, %r3;
	cvt.u64.u32 	%rd29, %r128;
	add.s64 	%rd30, %rd29, %rd28;
	shl.b64 	%rd31, %rd30, 2;
	add.s64 	%rd32, %rd2, %rd31;
	ld.global.u32 	%r109, [%rd32+4];
	ld.global.u32 	%r110, [%rd27+4];
	cvt.rn.f32.s32 	%f187, %r109;
	add.f32 	%f247, %f178, %f187;
	cvt.rn.f32.s32 	%f188, %r110;
	add.f32 	%f248, %f180, %f188;
	mul.lo.s32 	%r111, %r109, %r109;
	cvt.rn.f32.u32 	%f189, %r111;
	add.f32 	%f249, %f182, %f189;
	mul.lo.s32 	%r112, %r110, %r110;
	cvt.rn.f32.u32 	%f190, %r112;
	add.f32 	%f250, %f184, %f190;
	mul.lo.s32 	%r113, %r110, %r109;
	cvt.rn.f32.s32 	%f191, %r113;
	add.f32 	%f251, %f186, %f191;
	add.s32 	%r128, %r128, 2;
$L__BB0_11:
	and.b32  	%r114, %r20, 1;
	setp.eq.b32 	%p9, %r114, 1;
	not.pred 	%p10, %p9;
	@%p10 bra 	$L__BB0_13;
	add.s32 	%r115, %r128, %r3;
	mul.wide.u32 	%rd33, %r115, 4;
	add.s64 	%rd34, %rd2, %rd33;
	ld.global.u32 	%r116, [%rd34];
	add.s32 	%r117, %r128, %r4;
	mul.wide.s32 	%rd35, %r117, 4;
	add.s64 	%rd36, %rd1, %rd35;
	ld.global.u32 	%r118, [%rd36];
	cvt.rn.f32.s32 	%f192, %r116;
	add.f32 	%f247, %f247, %f192;
	cvt.rn.f32.s32 	%f193, %r118;
	add.f32 	%f248, %f248, %f193;
	mul.lo.s32 	%r119, %r116, %r116;
	cvt.rn.f32.u32 	%f194, %r119;
	add.f32 	%f249, %f249, %f194;
	mul.lo.s32 	%r120, %r118, %r118;
	cvt.rn.f32.u32 	%f195, %r120;
	add.f32 	%f250, %f250, %f195;
	mul.lo.s32 	%r121, %r118, %r116;
	cvt.rn.f32.s32 	%f196, %r121;
	add.f32 	%f251, %f251, %f196;
$L__BB0_13:
	cvt.rn.f32.s32 	%f197, %r20;
	mul.f32 	%f198, %f251, %f197;
	mul.f32 	%f199, %f247, %f248;
	sub.f32 	%f200, %f198, %f199;
	mul.f32 	%f201, %f249, %f197;
	mul.f32 	%f202, %f247, %f247;
	sub.f32 	%f203, %f201, %f202;
	mul.f32 	%f204, %f250, %f197;
	mul.f32 	%f205, %f248, %f248;
	sub.f32 	%f206, %f204, %f205;
	mul.f32 	%f207, %f203, %f206;
	sqrt.rn.f32 	%f208, %f207;
	div.rn.f32 	%f209, %f200, %f208;
	cvt.rn.f32.s32 	%f210, %r19;
	mul.f32 	%f211, %f209, %f210;
	cvt.rzi.s32.f32 	%r18, %f211;
	setp.lt.s32 	%p11, %r18, %r19;
	@%p11 bra 	$L__BB0_15;
	mul.wide.s32 	%rd37, %r19, 4;
	add.s64 	%rd38, %rd3, %rd37;
	atom.global.add.u32 	%r122, [%rd38+-4], 1;
	bra.uni 	$L__BB0_17;
$L__BB0_15:
	setp.lt.s32 	%p12, %r18, 1;
	@%p12 bra 	$L__BB0_17;
	add.s32 	%r123, %r18, -1;
	mul.wide.u32 	%rd39, %r123, 4;
	add.s64 	%rd40, %rd3, %rd39;
	atom.global.add.u32 	%r124, [%rd40], 1;
$L__BB0_17:
	ret;

}


// ===== COMPILED SASS (sm_100) =====

	.target	sm_100

	.elftype	@"ET_EXEC"


//--------------------- .note.nv.tkinfo           --------------------------
	.section	.note.nv.tkinfo,"",@"SHT_NOTE"
	.sectionflags	@"SHF_NOTE_NV_TKINFO"
	.tkinfo
        /*0018*/ 	.word	0x00000002
        /*0030*/ 	.string	""
        /*0030*/ 	.string	"ptxas"
        /*0030*/ 	.string	"Cuda compilation tools, release 13.0, V13.0.88"
        /*0030*/ 	.string	"Build cuda_13.0.r13.0/compiler.36424714_0"
        /*0030*/ 	.string	"-arch sm_100 -m 64 "



//--------------------- .note.nv.cuinfo           --------------------------
	.section	.note.nv.cuinfo,"",@"SHT_NOTE"
	.sectionflags	@"SHF_NOTE_NV_CUINFO"
        /*0018*/ 	.short	0x0002
        /*001a*/ 	.short	0x0064
        /*001c*/ 	.short	0x0082
	.zero		2


//--------------------- .nv.info                  --------------------------
	.section	.nv.info,"",@"SHT_CUDA_INFO"
	.align	4


	//----- nvinfo : EIATTR_REGCOUNT
	.align		4
        /*0000*/ 	.byte	0x04, 0x2f
        /*0002*/ 	.short	(.L_1 - .L_0)
	.align		4
.L_0:
        /*0004*/ 	.word	index@(_Z7pearsonPiiS_iS_iiiii)
        /*0008*/ 	.word	0x00000020


	//----- nvinfo : EIATTR_FRAME_SIZE
	.align		4
.L_1:
        /*000c*/ 	.byte	0x04, 0x11
        /*000e*/ 	.short	(.L_3 - .L_2)
	.align		4
.L_2:
        /*0010*/ 	.word	index@($__internal_1_$__cuda_sm3x_div_rn_noftz_f32_slowpath)
        /*0014*/ 	.word	0x00000000


	//----- nvinfo : EIATTR_FRAME_SIZE
	.align		4
.L_3:
        /*0018*/ 	.byte	0x04, 0x11
        /*001a*/ 	.short	(.L_5 - .L_4)
	.align		4
.L_4:
        /*001c*/ 	.word	index@($__internal_0_$__cuda_sm20_sqrt_rn_f32_slowpath)
        /*0020*/ 	.word	0x00000000


	//----- nvinfo : EIATTR_FRAME_SIZE
	.align		4
.L_5:
        /*0024*/ 	.byte	0x04, 0x11
        /*0026*/ 	.short	(.L_7 - .L_6)
	.align		4
.L_6:
        /*0028*/ 	.word	index@(_Z7pearsonPiiS_iS_iiiii)
        /*002c*/ 	.word	0x00000000


	//----- nvinfo : EIATTR_MIN_STACK_SIZE
	.align		4
.L_7:
        /*0030*/ 	.byte	0x04, 0x12
        /*0032*/ 	.short	(.L_9 - .L_8)
	.align		4
.L_8:
        /*0034*/ 	.word	index@(_Z7pearsonPiiS_iS_iiiii)
        /*0038*/ 	.word	0x00000000
.L_9:


//--------------------- .nv.compat                --------------------------
	.section	.nv.compat,"",@"SHT_CUDA_COMPAT_INFO"
	.align	4
        /*0000*/ 	.byte	0x02, 0x09, 0x00, 0x00, 0x02, 0x02, 0x01, 0x00, 0x02, 0x05, 0x05, 0x00, 0x03, 0x07, 0x01, 0x01
        /*0010*/ 	.byte	0x02, 0x03, 0x00, 0x00, 0x02, 0x06, 0x01, 0x00, 0x04, 0x0b, 0x08, 0x00, 0x01, 0x00, 0x00, 0x00
        /*0020*/ 	.byte	0x00, 0x00, 0x00, 0x00


//--------------------- .nv.info._Z7pearsonPiiS_iS_iiiii --------------------------
	.section	.nv.info._Z7pearsonPiiS_iS_iiiii,"",@"SHT_CUDA_INFO"
	.sectionflags	@""
	.align	4


	//----- nvinfo : EIATTR_CUDA_API_VERSION
	.align		4
        /*0000*/ 	.byte	0x04, 0x37
        /*0002*/ 	.short	(.L_11 - .L_10)
.L_10:
        /*0004*/ 	.word	0x00000082


	//----- nvinfo : EIATTR_KPARAM_INFO
	.align		4
.L_11:
        /*0008*/ 	.byte	0x04, 0x17
        /*000a*/ 	.short	(.L_13 - .L_12)
.L_12:
        /*000c*/ 	.word	0x00000000
        /*0010*/ 	.short	0x0009
        /*0012*/ 	.short	0x0038
        /*0014*/ 	.byte	0x00, 0xf0, 0x11, 0x00


	//----- nvinfo : EIATTR_KPARAM_INFO
	.align		4
.L_13:
        /*0018*/ 	.byte	0x04, 0x17
        /*001a*/ 	.short	(.L_15 - .L_14)
.L_14:
        /*001c*/ 	.word	0x00000000
        /*0020*/ 	.short	0x0008
        /*0022*/ 	.short	0x0034
        /*0024*/ 	.byte	0x00, 0xf0, 0x11, 0x00


	//----- nvinfo : EIATTR_KPARAM_INFO
	.align		4
.L_15:
        /*0028*/ 	.byte	0x04, 0x17
        /*002a*/ 	.short	(.L_17 - .L_16)
.L_16:
        /*002c*/ 	.word	0x00000000
        /*0030*/ 	.short	0x0007
        /*0032*/ 	.short	0x0030
        /*0034*/ 	.byte	0x00, 0xf0, 0x11, 0x00


	//----- nvinfo : EIATTR_KPARAM_INFO
	.align		4
.L_17:
        /*0038*/ 	.byte	0x04, 0x17
        /*003a*/ 	.short	(.L_19 - .L_18)
.L_18:
        /*003c*/ 	.word	0x00000000
        /*0040*/ 	.short	0x0006
        /*0042*/ 	.short	0x002c
        /*0044*/ 	.byte	0x00, 0xf0, 0x11, 0x00


	//----- nvinfo : EIATTR_KPARAM_INFO
	.align		4
.L_19:
        /*0048*/ 	.byte	0x04, 0x17
        /*004a*/ 	.short	(.L_21 - .L_20)
.L_20:
        /*004c*/ 	.word	0x00000000
        /*0050*/ 	.short	0x0005
        /*0052*/ 	.short	0x0028
        /*0054*/ 	.byte	0x00, 0xf0, 0x11, 0x00


	//----- nvinfo : EIATTR_KPARAM_INFO
	.align		4
.L_21:
        /*0058*/ 	.byte	0x04, 0x17
        /*005a*/ 	.short	(.L_23 - .L_22)
.L_22:
        /*005c*/ 	.word	0x00000000
        /*0060*/ 	.short	0x0004
        /*0062*/ 	.short	0x0020
        /*0064*/ 	.byte	0x00, 0xf5, 0x21, 0x00


	//----- nvinfo : EIATTR_KPARAM_INFO
	.align		4
.L_23:
        /*0068*/ 	.byte	0x04, 0x17
        /*006a*/ 	.short	(.L_25 - .L_24)
.L_24:
        /*006c*/ 	.word	0x00000000
        /*0070*/ 	.short	0x0003
        /*0072*/ 	.short	0x0018
        /*0074*/ 	.byte	0x00, 0xf0, 0x11, 0x00


	//----- nvinfo : EIATTR_KPARAM_INFO
	.align		4
.L_25:
        /*0078*/ 	.byte	0x04, 0x17
        /*007a*/ 	.short	(.L_27 - .L_26)
.L_26:
        /*007c*/ 	.word	0x00000000
        /*0080*/ 	.short	0x0002
        /*0082*/ 	.short	0x0010
        /*0084*/ 	.byte	0x00, 0xf5, 0x21, 0x00


	//----- nvinfo : EIATTR_KPARAM_INFO
	.align		4
.L_27:
        /*0088*/ 	.byte	0x04, 0x17
        /*008a*/ 	.short	(.L_29 - .L_28)
.L_28:
        /*008c*/ 	.word	0x00000000
        /*0090*/ 	.short	0x0001
        /*0092*/ 	.short	0x0008
        /*0094*/ 	.byte	0x00, 0xf0, 0x11, 0x00


	//----- nvinfo : EIATTR_KPARAM_INFO
	.align		4
.L_29:
        /*0098*/ 	.byte	0x04, 0x17
        /*009a*/ 	.short	(.L_31 - .L_30)
.L_30:
        /*009c*/ 	.word	0x00000000
        /*00a0*/ 	.short	0x0000
        /*00a2*/ 	.short	0x0000
        /*00a4*/ 	.byte	0x00, 0xf5, 0x21, 0x00


	//----- nvinfo : EIATTR_SPARSE_MMA_MASK
	.align		4
.L_31:
        /*00a8*/ 	.byte	0x03, 0x50
        /*00aa*/ 	.short	0x0000


	//----- nvinfo : EIATTR_MAXREG_COUNT
	.align		4
        /*00ac*/ 	.byte	0x03, 0x1b
        /*00ae*/ 	.short	0x00ff


	//----- nvinfo : EIATTR_MERCURY_ISA_VERSION
	.align		4
        /*00b0*/ 	.byte	0x03, 0x5f
        /*00b2*/ 	.short	0x0101


	//----- nvinfo : EIATTR_INT_WARP_WIDE_INSTR_OFFSETS
	.align		4
        /*00b4*/ 	.byte	0x04, 0x31
        /*00b6*/ 	.short	(.L_33 - .L_32)


	//   ....[0]....
.L_32:
        /*00b8*/ 	.word	0x00001720


	//----- nvinfo : EIATTR_VRC_CTA_INIT_COUNT
	.align		4
.L_33:
        /*00bc*/ 	.byte	0x02, 0x4a
	.zero		1
	.zero		1


	//----- nvinfo : EIATTR_EXIT_INSTR_OFFSETS
	.align		4
        /*00c0*/ 	.byte	0x04, 0x1c
        /*00c2*/ 	.short	(.L_35 - .L_34)


	//   ....[0]....
.L_34:
        /*00c4*/ 	.word	0x00000130


	//   ....[1]....
        /*00c8*/ 	.word	0x00001780


	//   ....[2]....
        /*00cc*/ 	.word	0x000017a0


	//   ....[3]....
        /*00d0*/ 	.word	0x00001800


	//----- nvinfo : EIATTR_CRS_STACK_SIZE
	.align		4
.L_35:
        /*00d4*/ 	.byte	0x04, 0x1e
        /*00d6*/ 	.short	(.L_37 - .L_36)
.L_36:
        /*00d8*/ 	.word	0x00000000


	//----- nvinfo : EIATTR_CBANK_PARAM_SIZE
	.align		4
.L_37:
        /*00dc*/ 	.byte	0x03, 0x19
        /*00de*/ 	.short	0x003c


	//----- nvinfo : EIATTR_PARAM_CBANK
	.align		4
        /*00e0*/ 	.byte	0x04, 0x0a
        /*00e2*/ 	.short	(.L_39 - .L_38)
	.align		4
.L_38:
        /*00e4*/ 	.word	index@(.nv.constant0._Z7pearsonPiiS_iS_iiiii)
        /*00e8*/ 	.short	0x0380
        /*00ea*/ 	.short	0x003c


	//----- nvinfo : EIATTR_SW_WAR
	.align		4
.L_39:
        /*00ec*/ 	.byte	0x04, 0x36
        /*00ee*/ 	.short	(.L_41 - .L_40)
.L_40:
        /*00f0*/ 	.word	0x00000008
.L_41:


//--------------------- .nv.callgraph             --------------------------
	.section	.nv.callgraph,"",@"SHT_CUDA_CALLGRAPH"
	.align	4
	.sectionentsize	8
	.align		4
        /*0000*/ 	.word	0x00000000
	.align		4
        /*0004*/ 	.word	0xffffffff
	.align		4
        /*0008*/ 	.word	0x00000000
	.align		4
        /*000c*/ 	.word	0xfffffffe
	.align		4
        /*0010*/ 	.word	0x00000000
	.align		4
        /*0014*/ 	.word	0xfffffffd
	.align		4
        /*0018*/ 	.word	0x00000000
	.align		4
        /*001c*/ 	.word	0xfffffffc


//--------------------- .text._Z7pearsonPiiS_iS_iiiii --------------------------
	.section	.text._Z7pearsonPiiS_iS_iiiii,"ax",@progbits
	.align	128
        .global         _Z7pearsonPiiS_iS_iiiii
        .type           _Z7pearsonPiiS_iS_iiiii,@function
        .size           _Z7pearsonPiiS_iS_iiiii,(.L_x_25 - _Z7pearsonPiiS_iS_iiiii)
        .other          _Z7pearsonPiiS_iS_iiiii,@"STO_CUDA_ENTRY STV_DEFAULT"
_Z7pearsonPiiS_iS_iiiii:
.text._Z7pearsonPiiS_iS_iiiii:
[----:B------:R-:W-:Y:S01]  /*0000*/  LDC R1, c[0x0][0x37c] ;  /* 0x0000df00ff017b82 */ /* 0x000fe20000000800 */
[----:B------:R-:W0:Y:S07]  /*0010*/  S2R R6, SR_TID.Y ;  /* 0x0000000000067919 */ /* 0x000e2e0000002200 */
[----:B------:R-:W0:Y:S01]  /*0020*/  LDC R3, c[0x0][0x364] ;  /* 0x0000d900ff037b82 */ /* 0x000e220000000800 */
[----:B------:R-:W1:Y:S01]  /*0030*/  LDCU UR8, c[0x0][0x3ac] ;  /* 0x00007580ff0877ac */ /* 0x000e620008000800 */
[----:B------:R-:W2:Y:S01]  /*0040*/  S2R R0, SR_TID.X ;  /* 0x0000000000007919 */ /* 0x000ea20000002100 */
[----:B------:R-:W3:Y:S05]  /*0050*/  LDCU.64 UR10, c[0x0][0x3b0] ;  /* 0x00007600ff0a77ac */ /* 0x000eea0008000a00 */
[----:B------:R-:W0:Y:S08]  /*0060*/  S2UR UR4, SR_CTAID.Y ;  /* 0x00000000000479c3 */ /* 0x000e300000002600 */
[----:B------:R-:W2:Y:S08]  /*0070*/  S2UR UR5, SR_CTAID.X ;  /* 0x00000000000579c3 */ /* 0x000eb00000002500 */
[----:B------:R-:W2:Y:S01]  /*0080*/  LDC R5, c[0x0][0x360] ;  /* 0x0000d800ff057b82 */ /* 0x000ea20000000800 */
[----:B------:R-:W4:Y:S01]  /*0090*/  LDCU UR6, c[0x0][0x374] ;  /* 0x00006e80ff0677ac */ /* 0x000f220008000800 */
[----:B------:R-:W5:Y:S01]  /*00a0*/  LDCU UR7, c[0x0][0x370] ;  /* 0x00006e00ff0777ac */ /* 0x000f620008000800 */
[----:B0-----:R-:W-:-:S02]  /*00b0*/  IMAD R6, R3, UR4, R6 ;  /* 0x0000000403067c24 */ /* 0x001fc4000f8e0206 */
[----:B----4-:R-:W-:-:S04]  /*00c0*/  IMAD R3, R3, UR6, RZ ;  /* 0x0000000603037c24 */ /* 0x010fc8000f8e02ff */
[----:B-1----:R-:W-:Y:S02]  /*00d0*/  IMAD R3, R3, UR8, R6 ;  /* 0x0000000803037c24 */ /* 0x002fe4000f8e0206 */
[C---:B--2---:R-:W-:Y:S02]  /*00e0*/  IMAD R0, R5.reuse, UR5, R0 ;  /* 0x0000000505007c24 */ /* 0x044fe4000f8e0200 */
[----:B-----5:R-:W-:-:S04]  /*00f0*/  IMAD R5, R5, UR7, RZ ;  /* 0x0000000705057c24 */ /* 0x020fc8000f8e02ff */
[----:B---3--:R-:W-:-:S05]  /*0100*/  IMAD R2, R5, UR10, R0 ;  /* 0x0000000a05027c24 */ /* 0x008fca000f8e0200 */
[----:B------:R-:W-:-:S04]  /*0110*/  VIMNMX R2, PT, PT, R3, R2, !PT ;  /* 0x0000000203027248 */ /* 0x000fc80007fe0100 */
[----:B------:R-:W-:-:S13]  /*0120*/  ISETP.GE.AND P0, PT, R2, UR11, PT ;  /* 0x0000000b02007c0c */ /* 0x000fda000bf06270 */
[----:B------:R-:W-:Y:S05]  /*0130*/  @P0 EXIT ;  /* 0x000000000000094d */ /* 0x000fea0003800000 */
[----:B------:R-:W0:Y:S01]  /*0140*/  LDCU UR12, c[0x0][0x3b8] ;  /* 0x00007700ff0c77ac */ /* 0x000e220008000800 */
[----:B------:R-:W-:Y:S01]  /*0150*/  HFMA2 R27, -RZ, RZ, 0, 0 ;  /* 0x00000000ff1b7431 */ /* 0x000fe200000001ff */
[----:B------:R-:W-:Y:S01]  /*0160*/  MOV R18, RZ ;  /* 0x000000ff00127202 */ /* 0x000fe20000000f00 */
[----:B------:R-:W-:Y:S01]  /*0170*/  HFMA2 R24, -RZ, RZ, 0, 0 ;  /* 0x00000000ff187431 */ /* 0x000fe200000001ff */
[----:B------:R-:W-:Y:S01]  /*0180*/  MOV R8, RZ ;  /* 0x000000ff00087202 */ /* 0x000fe20000000f00 */
[----:B------:R-:W-:Y:S01]  /*0190*/  IMAD.MOV.U32 R7, RZ, RZ, RZ ;  /* 0x000000ffff077224 */ /* 0x000fe200078e00ff */
[----:B------:R-:W1:Y:S01]  /*01a0*/  LDCU.64 UR10, c[0x0][0x358] ;  /* 0x00006b00ff0a77ac */ /* 0x000e620008000a00 */
[----:B0-----:R-:W-:-:S09]  /*01b0*/  UISETP.GE.AND UP0, UPT, UR12, 0x1, UPT ;  /* 0x000000010c00788c */ /* 0x001fd2000bf06270 */
[----:B-1----:R-:W-:Y:S05]  /*01c0*/  BRA.U !UP0, `(.L_x_0) ;  /* 0x0000001108a87547 */ /* 0x002fea000b800000 */
[----:B------:R-:W-:Y:S02]  /*01d0*/  UISETP.GE.U32.AND UP1, UPT, UR12, 0x8, UPT ;  /* 0x000000080c00788c */ /* 0x000fe4000bf26070 */
[----:B------:R-:W-:Y:S01]  /*01e0*/  IMAD R6, R6, UR12, RZ ;  /* 0x0000000c06067c24 */ /* 0x000fe2000f8e02ff */
[----:B------:R-:W-:Y:S02]  /*01f0*/  ULOP3.LUT UR8, UR12, 0x7, URZ, 0xc0, !UPT ;  /* 0x000000070c087892 */ /* 0x000fe4000f8ec0ff */
[----:B------:R-:W-:Y:S01]  /*0200*/  IMAD R0, R0, UR12, RZ ;  /* 0x0000000c00007c24 */ /* 0x000fe2000f8e02ff */
[----:B------:R-:W-:Y:S01]  /*0210*/  MOV R7, RZ ;  /* 0x000000ff00077202 */ /* 0x000fe20000000f00 */
[----:B------:R-:W-:Y:S01]  /*0220*/  IMAD.MOV.U32 R18, RZ, RZ, RZ ;  /* 0x000000ffff127224 */ /* 0x000fe200078e00ff */
[----:B------:R-:W-:Y:S01]  /*0230*/  MOV R8, RZ ;  /* 0x000000ff00087202 */ /* 0x000fe20000000f00 */
[----:B------:R-:W-:Y:S01]  /*0240*/  UMOV UR4, URZ ;  /* 0x000000ff00047c82 */ /* 0x000fe20008000000 */
[----:B------:R-:W-:Y:S01]  /*0250*/  MOV R24, RZ ;  /* 0x000000ff00187202 */ /* 0x000fe20000000f00 */
[----:B------:R-:W-:Y:S01]  /*0260*/  UISETP.NE.AND UP0, UPT, UR8, URZ, UPT ;  /* 0x000000ff0800728c */ /* 0x000fe2000bf05270 */
[----:B------:R-:W-:Y:S01]  /*0270*/  MOV R27, RZ ;  /* 0x000000ff001b7202 */ /* 0x000fe20000000f00 */
[----:B------:R-:W-:Y:S09]  /*0280*/  BRA.U !UP1, `(.L_x_1) ;  /* 0x0000000909307547 */ /* 0x000ff2000b800000 */
[----:B------:R-:W0:Y:S01]  /*0290*/  LDC.64 R2, c[0x0][0x390] ;  /* 0x0000e400ff027b82 */ /* 0x000e220000000a00 */
[----:B------:R-:W1:Y:S01]  /*02a0*/  LDCU.64 UR6, c[0x0][0x3a0] ;  /* 0x00007400ff0677ac */ /* 0x000e620008000a00 */
[----:B------:R-:W-:Y:S01]  /*02b0*/  HFMA2 R7, -RZ, RZ, 0, 0 ;  /* 0x00000000ff077431 */ /* 0x000fe200000001ff */
[----:B------:R-:W-:Y:S01]  /*02c0*/  MOV R9, R0 ;  /* 0x0000000000097202 */ /* 0x000fe20000000f00 */
[----:B------:R-:W-:-:S04]  /*02d0*/  ULOP3.LUT UR4, UR12, 0x7ffffff8, URZ, 0xc0, !UPT ;  /* 0x7ffffff80c047892 */ /* 0x000fc8000f8ec0ff */
[----:B------:R-:W-:Y:S02]  /*02e0*/  UIADD3 UR9, UPT, UPT, -UR4, URZ, URZ ;  /* 0x000000ff04097290 */ /* 0x000fe4000fffe1ff */
[----:B-1----:R-:W-:-:S04]  /*02f0*/  UIADD3 UR5, UP1, UPT, UR6, 0x10, URZ ;  /* 0x0000001006057890 */ /* 0x002fc8000ff3e0ff */
[----:B------:R-:W-:Y:S01]  /*0300*/  UIADD3.X UR6, UPT, UPT, URZ, UR7, URZ, UP1, !UPT ;  /* 0x00000007ff067290 */ /* 0x000fe20008ffe4ff */
[----:B0-----:R-:W-:-:S03]  /*0310*/  IMAD.WIDE.U32 R2, R6, 0x4, R2 ;  /* 0x0000000406027825 */ /* 0x001fc600078e0002 */
[----:B------:R-:W-:-:S04]  /*0320*/  IADD3 R4, P0, PT, R2, 0x10, RZ ;  /* 0x0000001002047810 */ /* 0x000fc80007f1e0ff */
[----:B------:R-:W-:-:S09]  /*0330*/  IADD3.X R5, PT, PT, RZ, R3, RZ, P0, !PT ;  /* 0x00000003ff057210 */ /* 0x000fd200007fe4ff */
.L_x_2:
[----:B------:R-:W2:Y:S01]  /*0340*/  LDG.E R19, desc[UR10][R4.64+-0x10] ;  /* 0xfffff00a04137981 */ /* 0x000ea2000c1e1900 */
[----:B------:R-:W-:Y:S01]  /*0350*/  MOV R3, UR6 ;  /* 0x0000000600037c02 */ /* 0x000fe20008000f00 */
[----:B------:R-:W-:Y:S02]  /*0360*/  IMAD.U32 R2, RZ, RZ, UR5 ;  /* 0x00000005ff027e24 */ /* 0x000fe4000f8e00ff */
[----:B------:R-:W3:Y:S02]  /*0370*/  LDG.E R21, desc[UR10][R4.64+-0xc] ;  /* 0xfffff40a04157981 */ /* 0x000ee4000c1e1900 */
[----:B------:R-:W-:Y:S02]  /*0380*/  IMAD.WIDE R2, R9, 0x4, R2 ;  /* 0x0000000409027825 */ /* 0x000fe400078e0202 */
[----:B------:R-:W4:Y:S04]  /*0390*/  LDG.E R23, desc[UR10][R4.64+-0x8] ;  /* 0xfffff80a04177981 */ /* 0x000f28000c1e1900 */
[----:B------:R-:W5:Y:S04]  /*03a0*/  LDG.E R20, desc[UR10][R2.64+-0x10] ;  /* 0xfffff00a02147981 */ /* 0x000f68000c1e1900 */
[----:B------:R-:W4:Y:S04]  /*03b0*/  LDG.E R22, desc[UR10][R2.64+-0xc] ;  /* 0xfffff40a02167981 */ /* 0x000f28000c1e1900 */
[----:B------:R-:W4:Y:S04]  /*03c0*/  LDG.E R10, desc[UR10][R2.64+-0x8] ;  /* 0xfffff80a020a7981 */ /* 0x000f28000c1e1900 */
[----:B------:R-:W4:Y:S04]  /*03d0*/  LDG.E R11, desc[UR10][R4.64+-0x4] ;  /* 0xfffffc0a040b7981 */ /* 0x000f28000c1e1900 */
[----:B------:R-:W4:Y:S04]  /*03e0*/  LDG.E R12, desc[UR10][R2.64+-0x4] ;  /* 0xfffffc0a020c7981 */ /* 0x000f28000c1e1900 */
[----:B------:R-:W4:Y:S04]  /*03f0*/  LDG.E R13, desc[UR10][R4.64] ;  /* 0x0000000a040d7981 */ /* 0x000f28000c1e1900 */
[----:B------:R-:W4:Y:S04]  /*0400*/  LDG.E R14, desc[UR10][R2.64] ;  /* 0x0000000a020e7981 */ /* 0x000f28000c1e1900 */
[----:B------:R-:W4:Y:S01]  /*0410*/  LDG.E R15, desc[UR10][R4.64+0x4] ;  /* 0x0000040a040f7981 */ /* 0x000f22000c1e1900 */
[----:B--2---:R-:W-:-:S05]  /*0420*/  IMAD R16, R19, R19, RZ ;  /* 0x0000001313107224 */ /* 0x004fca00078e02ff */
[----:B------:R-:W-:Y:S02]  /*0430*/  I2FP.F32.U32 R17, R16 ;  /* 0x0000001000117245 */ /* 0x000fe40000201000 */
[----:B------:R-:W2:Y:S01]  /*0440*/  LDG.E R16, desc[UR10][R2.64+0x4] ;  /* 0x0000040a02107981 */ /* 0x000ea2000c1e1900 */
[----:B-----5:R-:W-:Y:S02]  /*0450*/  I2FP.F32.S32 R25, R20 ;  /* 0x0000001400197245 */ /* 0x020fe40000201400 */
[----:B------:R-:W-:Y:S02]  /*0460*/  FADD R24, R17, R24 ;  /* 0x0000001811187221 */ /* 0x000fe40000000000 */
[----:B------:R-:W5:Y:S01]  /*0470*/  LDG.E R17, desc[UR10][R4.64+0x8] ;  /* 0x0000080a04117981 */ /* 0x000f62000c1e1900 */
[----:B------:R-:W-:-:S03]  /*0480*/  FADD R28, R25, R18 ;  /* 0x00000012191c7221 */ /* 0x000fc60000000000 */
[----:B------:R-:W5:Y:S01]  /*0490*/  LDG.E R18, desc[UR10][R2.64+0x8] ;  /* 0x0000080a02127981 */ /* 0x000f62000c1e1900 */
[----:B------:R-:W-:-:S03]  /*04a0*/  I2FP.F32.S32 R26, R19 ;  /* 0x00000013001a7245 */ /* 0x000fc60000201400 */
[----:B------:R-:W5:Y:S02]  /*04b0*/  LDG.E R25, desc[UR10][R4.64+0xc] ;  /* 0x00000c0a04197981 */ /* 0x000f64000c1e1900 */
[----:B------:R-:W-:Y:S02]  /*04c0*/  FADD R27, R26, R27 ;  /* 0x0000001b1a1b7221 */ /* 0x000fe40000000000 */
[----:B------:R0:W5:Y:S01]  /*04d0*/  LDG.E R26, desc[UR10][R2.64+0xc] ;  /* 0x00000c0a021a7981 */ /* 0x000162000c1e1900 */
[-C--:B------:R-:W-:Y:S02]  /*04e0*/  IMAD R29, R19, R20.reuse, RZ ;  /* 0x00000014131d7224 */ /* 0x080fe400078e02ff */
[----:B------:R-:W-:-:S05]  /*04f0*/  IMAD R20, R20, R20, RZ ;  /* 0x0000001414147224 */ /* 0x000fca00078e02ff */
[----:B------:R-:W-:Y:S02]  /*0500*/  I2FP.F32.U32 R19, R20 ;  /* 0x0000001400137245 */ /* 0x000fe40000201000 */
[----:B------:R-:W-:-:S03]  /*0510*/  I2FP.F32.S32 R20, R29 ;  /* 0x0000001d00147245 */ /* 0x000fc60000201400 */
[----:B------:R-:W-:Y:S01]  /*0520*/  FADD R8, R19, R8 ;  /* 0x0000000813087221 */ /* 0x000fe20000000000 */
[CC--:B---3--:R-:W-:Y:S02]  /*0530*/  IMAD R19, R21.reuse, R21.reuse, RZ ;  /* 0x0000001515137224 */ /* 0x0c8fe400078e02ff */
[----:B------:R-:W-:Y:S01]  /*0540*/  FADD R7, R20, R7 ;  /* 0x0000000714077221 */ /* 0x000fe20000000000 */
[----:B------:R-:W-:Y:S01]  /*0550*/  I2FP.F32.S32 R20, R21 ;  /* 0x0000001500147245 */ /* 0x000fe20000201400 */
[-C--:B----4-:R-:W-:Y:S01]  /*0560*/  IMAD R21, R21, R22.reuse, RZ ;  /* 0x0000001615157224 */ /* 0x090fe200078e02ff */
[-C--:B0-----:R-:W-:Y:S01]  /*0570*/  I2FP.F32.S32 R3, R22.reuse ;  /* 0x0000001600037245 */ /* 0x081fe20000201400 */
[----:B------:R-:W-:-:S03]  /*0580*/  IMAD R22, R22, R22, RZ ;  /* 0x0000001616167224 */ /* 0x000fc600078e02ff */
[----:B------:R-:W-:Y:S01]  /*0590*/  I2FP.F32.S32 R2, R21 ;  /* 0x0000001500027245 */ /* 0x000fe20000201400 */
[----:B------:R-:W-:Y:S01]  /*05a0*/  FADD R28, R28, R3 ;  /* 0x000000031c1c7221 */ /* 0x000fe20000000000 */
[----:B------:R-:W-:Y:S01]  /*05b0*/  I2FP.F32.U32 R3, R22 ;  /* 0x0000001600037245 */ /* 0x000fe20000201000 */
[----:B------:R-:W-:Y:S01]  /*05c0*/  FADD R27, R27, R20 ;  /* 0x000000141b1b7221 */ /* 0x000fe20000000000 */
[----:B------:R-:W-:Y:S01]  /*05d0*/  I2FP.F32.U32 R19, R19 ;  /* 0x0000001300137245 */ /* 0x000fe20000201000 */
[----:B------:R-:W-:Y:S01]  /*05e0*/  FADD R7, R7, R2 ;  /* 0x0000000207077221 */ /* 0x000fe20000000000 */
[-C--:B------:R-:W-:Y:S01]  /*05f0*/  I2FP.F32.S32 R20, R23.reuse ;  /* 0x0000001700147245 */ /* 0x080fe20000201400 */
[C---:B------:R-:W-:Y:S02]  /*0600*/  IMAD R2, R23.reuse, R23, RZ ;  /* 0x0000001717027224 */ /* 0x040fe400078e02ff */
[----:B------:R-:W-:Y:S01]  /*0610*/  FADD R8, R8, R3 ;  /* 0x0000000308087221 */ /* 0x000fe20000000000 */
[-C--:B------:R-:W-:Y:S01]  /*0620*/  IMAD R23, R23, R10.reuse, RZ ;  /* 0x0000000a17177224 */ /* 0x080fe200078e02ff */
[----:B------:R-:W-:Y:S01]  /*0630*/  I2FP.F32.S32 R3, R10 ;  /* 0x0000000a00037245 */ /* 0x000fe20000201400 */
[----:B------:R-:W-:Y:S01]  /*0640*/  FADD R24, R24, R19 ;  /* 0x0000001318187221 */ /* 0x000fe20000000000 */
[----:B------:R-:W-:Y:S01]  /*0650*/  FADD R27, R27, R20 ;  /* 0x000000141b1b7221 */ /* 0x000fe20000000000 */
[----:B------:R-:W-:Y:S01]  /*0660*/  I2FP.F32.U32 R19, R2 ;  /* 0x0000000200137245 */ /* 0x000fe20000201000 */
[----:B------:R-:W-:Y:S01]  /*0670*/  IMAD R20, R10, R10, RZ ;  /* 0x0000000a0a147224 */ /* 0x000fe200078e02ff */
[----:B------:R-:W-:Y:S01]  /*0680*/  I2FP.F32.S32 R2, R23 ;  /* 0x0000001700027245 */ /* 0x000fe20000201400 */
[----:B------:R-:W-:Y:S01]  /*0690*/  FADD R28, R28, R3 ;  /* 0x000000031c1c7221 */ /* 0x000fe20000000000 */
[----:B------:R-:W-:-:S02]  /*06a0*/  IMAD R3, R11, R11, RZ ;  /* 0x0000000b0b037224 */ /* 0x000fc400078e02ff */
[----:B------:R-:W-:Y:S01]  /*06b0*/  I2FP.F32.U32 R21, R20 ;  /* 0x0000001400157245 */ /* 0x000fe20000201000 */
[----:B------:R-:W-:Y:S01]  /*06c0*/  FADD R7, R7, R2 ;  /* 0x0000000207077221 */ /* 0x000fe20000000000 */
[----:B------:R-:W-:Y:S01]  /*06d0*/  I2FP.F32.S32 R2, R11 ;  /* 0x0000000b00027245 */ /* 0x000fe20000201400 */
[-C--:B------:R-:W-:Y:S01]  /*06e0*/  IMAD R20, R11, R12.reuse, RZ ;  /* 0x0000000c0b147224 */ /* 0x080fe200078e02ff */
[----:B------:R-:W-:Y:S02]  /*06f0*/  I2FP.F32.U32 R11, R3 ;  /* 0x00000003000b7245 */ /* 0x000fe40000201000 */
[----:B------:R-:W-:Y:S01]  /*0700*/  I2FP.F32.S32 R3, R12 ;  /* 0x0000000c00037245 */ /* 0x000fe20000201400 */
[----:B------:R-:W-:-:S04]  /*0710*/  FADD R24, R24, R19 ;  /* 0x0000001318187221 */ /* 0x000fc80000000000 */
[----:B------:R-:W-:Y:S01]  /*0720*/  FADD R28, R28, R3 ;  /* 0x000000031c1c7221 */ /* 0x000fe20000000000 */
[-C--:B------:R-:W-:Y:S02]  /*0730*/  IMAD R3, R13, R13.reuse, RZ ;  /* 0x0000000d0d037224 */ /* 0x080fe400078e02ff */
[----:B------:R-:W-:Y:S01]  /*0740*/  FADD R24, R24, R11 ;  /* 0x0000000b18187221 */ /* 0x000fe20000000000 */
[----:B------:R-:W-:Y:S01]  /*0750*/  FADD R27, R27, R2 ;  /* 0x000000021b1b7221 */ /* 0x000fe20000000000 */
[----:B------:R-:W-:Y:S02]  /*0760*/  I2FP.F32.S32 R2, R13 ;  /* 0x0000000d00027245 */ /* 0x000fe40000201400 */
[----:B------:R-:W-:Y:S02]  /*0770*/  I2FP.F32.U32 R11, R3 ;  /* 0x00000003000b7245 */ /* 0x000fe40000201000 */
[----:B------:R-:W-:Y:S01]  /*0780*/  I2FP.F32.S32 R3, R14 ;  /* 0x0000000e00037245 */ /* 0x000fe20000201400 */
[----:B------:R-:W-:Y:S01]  /*0790*/  IMAD R10, R12, R12, RZ ;  /* 0x0000000c0c0a7224 */ /* 0x000fe200078e02ff */
[----:B------:R-:W-:Y:S01]  /*07a0*/  I2FP.F32.S32 R20, R20 ;  /* 0x0000001400147245 */ /* 0x000fe20000201400 */
[----:B------:R-:W-:-:S02]  /*07b0*/  IMAD R12, R13, R14, RZ ;  /* 0x0000000e0d0c7224 */ /* 0x000fc400078e02ff */
[----:B------:R-:W-:Y:S01]  /*07c0*/  FADD R27, R27, R2 ;  /* 0x000000021b1b7221 */ /* 0x000fe20000000000 */
[----:B------:R-:W-:Y:S01]  /*07d0*/  FADD R28, R28, R3 ;  /* 0x000000031c1c7221 */ /* 0x000fe20000000000 */
[-C--:B------:R-:W-:Y:S01]  /*07e0*/  IMAD R3, R15, R15.reuse, RZ ;  /* 0x0000000f0f037224 */ /* 0x080fe200078e02ff */
[----:B------:R-:W-:Y:S02]  /*07f0*/  I2FP.F32.S32 R2, R15 ;  /* 0x0000000f00027245 */ /* 0x000fe40000201400 */
[----:B------:R-:W-:Y:S01]  /*0800*/  I2FP.F32.U32 R19, R10 ;  /* 0x0000000a00137245 */ /* 0x000fe20000201000 */
[----:B------:R-:W-:Y:S01]  /*0810*/  IMAD R10, R14, R14, RZ ;  /* 0x0000000e0e0a7224 */ /* 0x000fe200078e02ff */
[----:B------:R-:W-:Y:S01]  /*0820*/  I2FP.F32.S32 R12, R12 ;  /* 0x0000000c000c7245 */ /* 0x000fe20000201400 */
[----:B------:R-:W-:Y:S01]  /*0830*/  FADD R7, R7, R20 ;  /* 0x0000001407077221 */ /* 0x000fe20000000000 */
[----:B------:R-:W-:Y:S01]  /*0840*/  FADD R8, R8, R21 ;  /* 0x0000001508087221 */ /* 0x000fe20000000000 */
[----:B------:R-:W-:Y:S01]  /*0850*/  FADD R24, R24, R11 ;  /* 0x0000000b18187221 */ /* 0x000fe20000000000 */
[----:B------:R-:W-:Y:S01]  /*0860*/  FADD R27, R27, R2 ;  /* 0x000000021b1b7221 */ /* 0x000fe20000000000 */
[----:B------:R-:W-:Y:S01]  /*0870*/  I2FP.F32.U32 R11, R3 ;  /* 0x00000003000b7245 */ /* 0x000fe20000201000 */
[----:B------:R-:W-:Y:S01]  /*0880*/  FADD R7, R7, R12 ;  /* 0x0000000c07077221 */ /* 0x000fe20000000000 */
[----:B------:R-:W-:Y:S01]  /*0890*/  I2FP.F32.U32 R13, R10 ;  /* 0x0000000a000d7245 */ /* 0x000fe20000201000 */
[----:B------:R-:W-:-:S02]  /*08a0*/  FADD R8, R8, R19 ;  /* 0x0000001308087221 */ /* 0x000fc40000000000 */
[----:B------:R-:W-:Y:S02]  /*08b0*/  FADD R24, R24, R11 ;  /* 0x0000000b18187221 */ /* 0x000fe40000000000 */
[----:B------:R-:W-:Y:S01]  /*08c0*/  FADD R8, R8, R13 ;  /* 0x0000000d08087221 */ /* 0x000fe20000000000 */
[----:B------:R-:W-:-:S04]  /*08d0*/  UIADD3 UR9, UPT, UPT, UR9, 0x8, URZ ;  /* 0x0000000809097890 */ /* 0x000fc8000fffe0ff */
[----:B------:R-:W-:Y:S01]  /*08e0*/  UISETP.NE.AND UP1, UPT, UR9, URZ, UPT ;  /* 0x000000ff0900728c */ /* 0x000fe2000bf25270 */
[----:B------:R-:W-:Y:S02]  /*08f0*/  IADD3 R4, P0, PT, R4, 0x20, RZ ;  /* 0x0000002004047810 */ /* 0x000fe40007f1e0ff */
[----:B------:R-:W-:Y:S02]  /*0900*/  IADD3 R9, PT, PT, R9, 0x8, RZ ;  /* 0x0000000809097810 */ /* 0x000fe40007ffe0ff */
[----:B------:R-:W-:Y:S01]  /*0910*/  IADD3.X R5, PT, PT, RZ, R5, RZ, P0, !PT ;  /* 0x00000005ff057210 */ /* 0x000fe200007fe4ff */
[-C--:B--2---:R-:W-:Y:S02]  /*0920*/  IMAD R15, R15, R16.reuse, RZ ;  /* 0x000000100f0f7224 */ /* 0x084fe400078e02ff */
[----:B------:R-:W-:-:S03]  /*0930*/  IMAD R10, R16, R16, RZ ;  /* 0x00000010100a7224 */ /* 0x000fc600078e02ff */
[----:B------:R-:W-:Y:S02]  /*0940*/  I2FP.F32.S32 R2, R15 ;  /* 0x0000000f00027245 */ /* 0x000fe40000201400 */
[----:B------:R-:W-:Y:S01]  /*0950*/  I2FP.F32.U32 R13, R10 ;  /* 0x0000000a000d7245 */ /* 0x000fe20000201000 */
[-C--:B-----5:R-:W-:Y:S02]  /*0960*/  IMAD R11, R17, R17.reuse, RZ ;  /* 0x00000011110b7224 */ /* 0x0a0fe400078e02ff */
[----:B------:R-:W-:Y:S01]  /*0970*/  FADD R2, R7, R2 ;  /* 0x0000000207027221 */ /* 0x000fe20000000000 */
[----:B------:R-:W-:Y:S01]  /*0980*/  IMAD R7, R18, R18, RZ ;  /* 0x0000001212077224 */ /* 0x000fe200078e02ff */
[----:B------:R-:W-:Y:S02]  /*0990*/  I2FP.F32.S32 R3, R16 ;  /* 0x0000001000037245 */ /* 0x000fe40000201400 */
[----:B------:R-:W-:Y:S01]  /*09a0*/  I2FP.F32.S32 R10, R17 ;  /* 0x00000011000a7245 */ /* 0x000fe20000201400 */
[-C--:B------:R-:W-:Y:S01]  /*09b0*/  IMAD R17, R17, R18.reuse, RZ ;  /* 0x0000001211117224 */ /* 0x080fe200078e02ff */
[----:B------:R-:W-:Y:S01]  /*09c0*/  I2FP.F32.U32 R11, R11 ;  /* 0x0000000b000b7245 */ /* 0x000fe20000201000 */
[----:B------:R-:W-:Y:S01]  /*09d0*/  FADD R8, R8, R13 ;  /* 0x0000000d08087221 */ /* 0x000fe20000000000 */
[----:B------:R-:W-:Y:S01]  /*09e0*/  I2FP.F32.U32 R7, R7 ;  /* 0x0000000700077245 */ /* 0x000fe20000201000 */
[----:B------:R-:W-:Y:S01]  /*09f0*/  FADD R3, R28, R3 ;  /* 0x000000031c037221 */ /* 0x000fe20000000000 */
[----:B------:R-:W-:Y:S01]  /*0a00*/  I2FP.F32.S32 R18, R18 ;  /* 0x0000001200127245 */ /* 0x000fe20000201400 */
[----:B------:R-:W-:Y:S01]  /*0a10*/  FADD R24, R24, R11 ;  /* 0x0000000b18187221 */ /* 0x000fe20000000000 */
[-C--:B------:R-:W-:Y:S01]  /*0a20*/  I2FP.F32.S32 R11, R26.reuse ;  /* 0x0000001a000b7245 */ /* 0x080fe20000201400 */
[----:B------:R-:W-:Y:S01]  /*0a30*/  FADD R8, R8, R7 ;  /* 0x0000000708087221 */ /* 0x000fe20000000000 */
[----:B------:R-:W-:-:S02]  /*0a40*/  IMAD R7, R26, R26, RZ ;  /* 0x0000001a1a077224 */ /* 0x000fc400078e02ff */
[----:B------:R-:W-:Y:S01]  /*0a50*/  FADD R18, R3, R18 ;  /* 0x0000001203127221 */ /* 0x000fe20000000000 */
[C---:B------:R-:W-:Y:S01]  /*0a60*/  IMAD R3, R25.reuse, R25, RZ ;  /* 0x0000001919037224 */ /* 0x040fe200078e02ff */
[----:B------:R-:W-:Y:S01]  /*0a70*/  I2FP.F32.S32 R17, R17 ;  /* 0x0000001100117245 */ /* 0x000fe20000201400 */
[----:B------:R-:W-:Y:S02]  /*0a80*/  IMAD R26, R25, R26, RZ ;  /* 0x0000001a191a7224 */ /* 0x000fe400078e02ff */
[----:B------:R-:W-:Y:S01]  /*0a90*/  FADD R27, R27, R10 ;  /* 0x0000000a1b1b7221 */ /* 0x000fe20000000000 */
[----:B------:R-:W-:Y:S01]  /*0aa0*/  FADD R18, R18, R11 ;  /* 0x0000000b12127221 */ /* 0x000fe20000000000 */
[----:B------:R-:W-:Y:S01]  /*0ab0*/  I2FP.F32.U32 R7, R7 ;  /* 0x0000000700077245 */ /* 0x000fe20000201000 */
[----:B------:R-:W-:Y:S01]  /*0ac0*/  FADD R2, R2, R17 ;  /* 0x0000001102027221 */ /* 0x000fe20000000000 */
[----:B------:R-:W-:Y:S02]  /*0ad0*/  I2FP.F32.S32 R10, R25 ;  /* 0x00000019000a7245 */ /* 0x000fe40000201400 */
[----:B------:R-:W-:-:S02]  /*0ae0*/  I2FP.F32.U32 R3, R3 ;  /* 0x0000000300037245 */ /* 0x000fc40000201000 */
[----:B------:R-:W-:Y:S01]  /*0af0*/  I2FP.F32.S32 R11, R26 ;  /* 0x0000001a000b7245 */ /* 0x000fe20000201400 */
[----:B------:R-:W-:Y:S01]  /*0b00*/  FADD R8, R8, R7 ;  /* 0x0000000708087221 */ /* 0x000fe20000000000 */
[----:B------:R-:W-:Y:S01]  /*0b10*/  FADD R27, R27, R10 ;  /* 0x0000000a1b1b7221 */ /* 0x000fe20000000000 */
[----:B------:R-:W-:Y:S02]  /*0b20*/  FADD R24, R24, R3 ;  /* 0x0000000318187221 */ /* 0x000fe40000000000 */
[----:B------:R-:W-:Y:S01]  /*0b30*/  FADD R7, R2, R11 ;  /* 0x0000000b02077221 */ /* 0x000fe20000000000 */
[----:B------:R-:W-:Y:S06]  /*0b40*/  BRA.U UP1, `(.L_x_2) ;  /* 0xfffffff501fc7547 */ /* 0x000fec000b83ffff */
.L_x_1:
[----:B------:R-:W-:Y:S05]  /*0b50*/  BRA.U !UP0, `(.L_x_0) ;  /* 0x0000000908447547 */ /* 0x000fea000b800000 */
[----:B------:R-:W-:Y:S02]  /*0b60*/  UISETP.GE.U32.AND UP0, UPT, UR8, 0x4, UPT ;  /* 0x000000040800788c */ /* 0x000fe4000bf06070 */
[----:B------:R-:W-:-:S04]  /*0b70*/  ULOP3.LUT UR5, UR12, 0x3, URZ, 0xc0, !UPT ;  /* 0x000000030c057892 */ /* 0x000fc8000f8ec0ff */
[----:B------:R-:W-:-:S03]  /*0b80*/  UISETP.NE.AND UP1, UPT, UR5, URZ, UPT ;  /* 0x000000ff0500728c */ /* 0x000fc6000bf25270 */
[----:B------:R-:W-:Y:S08]  /*0b90*/  BRA.U !UP0, `(.L_x_3) ;  /* 0x0000000508207547 */ /* 0x000ff0000b800000 */
[----:B------:R-:W0:Y:S01]  /*0ba0*/  LDC.64 R16, c[0x0][0x390] ;  /* 0x0000e400ff107b82 */ /* 0x000e220000000a00 */
[----:B------:R-:W1:Y:S01]  /*0bb0*/  LDCU.64 UR6, c[0x0][0x390] ;  /* 0x00007200ff0677ac */ /* 0x000e620008000a00 */
[----:B------:R-:W-:Y:S01]  /*0bc0*/  IADD3 R5, PT, PT, R6, UR4, RZ ;  /* 0x0000000406057c10 */ /* 0x000fe2000fffe0ff */
[----:B------:R-:W-:-:S05]  /*0bd0*/  VIADD R9, R0, UR4 ;  /* 0x0000000400097c36 */ /* 0x000fca0008000000 */
[----:B------:R-:W2:Y:S01]  /*0be0*/  LDC.64 R2, c[0x0][0x3a0] ;  /* 0x0000e800ff027b82 */ /* 0x000ea20000000a00 */
[----:B0-----:R-:W-:Y:S01]  /*0bf0*/  IMAD.WIDE.U32 R16, R5, 0x4, R16 ;  /* 0x0000000405107825 */ /* 0x001fe200078e0010 */
[----:B------:R-:W-:-:S04]  /*0c00*/  IADD3 R5, P0, PT, R6, UR4, RZ ;  /* 0x0000000406057c10 */ /* 0x000fc8000ff1e0ff */
[----:B------:R-:W-:Y:S01]  /*0c10*/  IADD3.X R10, PT, PT, RZ, RZ, RZ, P0, !PT ;  /* 0x000000ffff0a7210 */ /* 0x000fe200007fe4ff */
[----:B------:R-:W3:Y:S01]  /*0c20*/  LDG.E R16, desc[UR10][R16.64] ;  /* 0x0000000a10107981 */ /* 0x000ee2000c1e1900 */
[----:B--2---:R-:W-:Y:S01]  /*0c30*/  IMAD.WIDE R2, R9, 0x4, R2 ;  /* 0x0000000409027825 */ /* 0x004fe200078e0202 */
[----:B-1----:R-:W-:-:S04]  /*0c40*/  LEA R4, P0, R5, UR6, 0x2 ;  /* 0x0000000605047c11 */ /* 0x002fc8000f8010ff */
[----:B------:R-:W2:Y:S01]  /*0c50*/  LDG.E R15, desc[UR10][R2.64] ;  /* 0x0000000a020f7981 */ /* 0x000ea2000c1e1900 */
[----:B------:R-:W-:-:S03]  /*0c60*/  LEA.HI.X R5, R5, UR7, R10, 0x2, P0 ;  /* 0x0000000705057c11 */ /* 0x000fc600080f140a */
[----:B------:R-:W4:Y:S04]  /*0c70*/  LDG.E R11, desc[UR10][R2.64+0x4] ;  /* 0x0000040a020b7981 */ /* 0x000f28000c1e1900 */
[----:B------:R-:W5:Y:S04]  /*0c80*/  LDG.E R12, desc[UR10][R4.64+0x4] ;  /* 0x0000040a040c7981 */ /* 0x000f68000c1e1900 */
[----:B------:R-:W5:Y:S04]  /*0c90*/  LDG.E R10, desc[UR10][R4.64+0x8] ;  /* 0x0000080a040a7981 */ /* 0x000f68000c1e1900 */
[----:B------:R-:W5:Y:S04]  /*0ca0*/  LDG.E R9, desc[UR10][R2.64+0x8] ;  /* 0x0000080a02097981 */ /* 0x000f68000c1e1900 */
[----:B------:R4:W5:Y:S04]  /*0cb0*/  LDG.E R13, desc[UR10][R4.64+0xc] ;  /* 0x00000c0a040d7981 */ /* 0x000968000c1e1900 */
[----:B------:R5:W5:Y:S01]  /*0cc0*/  LDG.E R14, desc[UR10][R2.64+0xc] ;  /* 0x00000c0a020e7981 */ /* 0x000b62000c1e1900 */
[----:B------:R-:W-:Y:S01]  /*0cd0*/  UIADD3 UR4, UPT, UPT, UR4, 0x4, URZ ;  /* 0x0000000404047890 */ /* 0x000fe2000fffe0ff */
[-C--:B---3--:R-:W-:Y:S01]  /*0ce0*/  IMAD R17, R16, R16.reuse, RZ ;  /* 0x0000001010117224 */ /* 0x088fe200078e02ff */
[----:B------:R-:W-:Y:S01]  /*0cf0*/  I2FP.F32.S32 R20, R16 ;  /* 0x0000001000147245 */ /* 0x000fe20000201400 */
[----:B--2---:R-:W-:-:S02]  /*0d00*/  IMAD R19, R15, R15, RZ ;  /* 0x0000000f0f137224 */ /* 0x004fc400078e02ff */
[----:B------:R-:W-:Y:S02]  /*0d10*/  IMAD R16, R16, R15, RZ ;  /* 0x0000000f10107224 */ /* 0x000fe400078e02ff */
[----:B----4-:R-:W-:Y:S01]  /*0d20*/  IMAD R5, R11, R11, RZ ;  /* 0x0000000b0b057224 */ /* 0x010fe200078e02ff */
[----:B------:R-:W-:Y:S02]  /*0d30*/  I2FP.F32.U32 R19, R19 ;  /* 0x0000001300137245 */ /* 0x000fe40000201000 */
[----:B------:R-:W-:Y:S01]  /*0d40*/  I2FP.F32.S32 R16, R16 ;  /* 0x0000001000107245 */ /* 0x000fe20000201400 */
[CC--:B-----5:R-:W-:Y:S01]  /*0d50*/  IMAD R2, R12.reuse, R12.reuse, RZ ;  /* 0x0000000c0c027224 */ /* 0x0e0fe200078e02ff */
[----:B------:R-:W-:Y:S01]  /*0d60*/  I2FP.F32.S32 R3, R12 ;  /* 0x0000000c00037245 */ /* 0x000fe20000201400 */
[----:B------:R-:W-:Y:S01]  /*0d70*/  IMAD R12, R12, R11, RZ ;  /* 0x0000000b0c0c7224 */ /* 0x000fe200078e02ff */
[----:B------:R-:W-:Y:S01]  /*0d80*/  I2FP.F32.U32 R17, R17 ;  /* 0x0000001100117245 */ /* 0x000fe20000201000 */
[----:B------:R-:W-:Y:S01]  /*0d90*/  FADD R19, R8, R19 ;  /* 0x0000001308137221 */ /* 0x000fe20000000000 */
[----:B------:R-:W-:Y:S01]  /*0da0*/  FADD R16, R7, R16 ;  /* 0x0000001007107221 */ /* 0x000fe20000000000 */
[----:B------:R-:W-:Y:S01]  /*0db0*/  I2FP.F32.U32 R4, R2 ;  /* 0x0000000200047245 */ /* 0x000fe20000201000 */
[----:B------:R-:W-:Y:S01]  /*0dc0*/  IMAD R7, R10, R10, RZ ;  /* 0x0000000a0a077224 */ /* 0x000fe200078e02ff */
[----:B------:R-:W-:Y:S01]  /*0dd0*/  I2FP.F32.U32 R8, R5 ;  /* 0x0000000500087245 */ /* 0x000fe20000201000 */
[----:B------:R-:W-:Y:S01]  /*0de0*/  FADD R17, R24, R17 ;  /* 0x0000001118117221 */ /* 0x000fe20000000000 */
[----:B------:R-:W-:Y:S01]  /*0df0*/  I2FP.F32.S32 R2, R11 ;  /* 0x0000000b00027245 */ /* 0x000fe20000201400 */
[-C--:B------:R-:W-:Y:S01]  /*0e00*/  IMAD R11, R9, R9.reuse, RZ ;  /* 0x00000009090b7224 */ /* 0x080fe200078e02ff */
[----:B------:R-:W-:Y:S01]  /*0e10*/  I2FP.F32.S32 R5, R12 ;  /* 0x0000000c00057245 */ /* 0x000fe20000201400 */
[----:B------:R-:W-:Y:S01]  /*0e20*/  IMAD R12, R10, R9, RZ ;  /* 0x000000090a0c7224 */ /* 0x000fe200078e02ff */
[----:B------:R-:W-:Y:S01]  /*0e30*/  I2FP.F32.S32 R15, R15 ;  /* 0x0000000f000f7245 */ /* 0x000fe20000201400 */
[----:B------:R-:W-:Y:S01]  /*0e40*/  FADD R4, R17, R4 ;  /* 0x0000000411047221 */ /* 0x000fe20000000000 */
[----:B------:R-:W-:Y:S01]  /*0e50*/  I2FP.F32.U32 R7, R7 ;  /* 0x0000000700077245 */ /* 0x000fe20000201000 */
[----:B------:R-:W-:Y:S01]  /*0e60*/  FADD R8, R19, R8 ;  /* 0x0000000813087221 */ /* 0x000fe20000000000 */
[----:B------:R-:W-:Y:S01]  /*0e70*/  I2FP.F32.U32 R11, R11 ;  /* 0x0000000b000b7245 */ /* 0x000fe20000201000 */
[----:B------:R-:W-:Y:S01]  /*0e80*/  FADD R15, R18, R15 ;  /* 0x0000000f120f7221 */ /* 0x000fe20000000000 */
[----:B------:R-:W-:Y:S01]  /*0e90*/  I2FP.F32.S32 R12, R12 ;  /* 0x0000000c000c7245 */ /* 0x000fe20000201400 */
[----:B------:R-:W-:Y:S01]  /*0ea0*/  FADD R5, R16, R5 ;  /* 0x0000000510057221 */ /* 0x000fe20000000000 */
[----:B------:R-:W-:Y:S01]  /*0eb0*/  FADD R20, R27, R20 ;  /* 0x000000141b147221 */ /* 0x000fe20000000000 */
[----:B------:R-:W-:Y:S01]  /*0ec0*/  I2FP.F32.S32 R9, R9 ;  /* 0x0000000900097245 */ /* 0x000fe20000201400 */
[----:B------:R-:W-:Y:S01]  /*0ed0*/  FADD R4, R4, R7 ;  /* 0x0000000704047221 */ /* 0x000fe20000000000 */
[----:B------:R-:W-:Y:S01]  /*0ee0*/  FADD R2, R15, R2 ;  /* 0x000000020f027221 */ /* 0x000fe20000000000 */
[----:B------:R-:W-:Y:S01]  /*0ef0*/  IMAD R7, R13, R13, RZ ;  /* 0x0000000d0d077224 */ /* 0x000fe200078e02ff */
[----:B------:R-:W-:Y:S01]  /*0f00*/  I2FP.F32.S32 R10, R10 ;  /* 0x0000000a000a7245 */ /* 0x000fe20000201400 */
[----:B------:R-:W-:Y:S01]  /*0f10*/  FADD R8, R8, R11 ;  /* 0x0000000b08087221 */ /* 0x000fe20000000000 */
[----:B------:R-:W-:Y:S01]  /*0f20*/  FADD R5, R5, R12 ;  /* 0x0000000c05057221 */ /* 0x000fe20000000000 */
[----:B------:R-:W-:Y:S01]  /*0f30*/  FADD R3, R20, R3 ;  /* 0x0000000314037221 */ /* 0x000fe20000000000 */
[----:B------:R-:W-:-:S02]  /*0f40*/  IMAD R11, R14, R14, RZ ;  /* 0x0000000e0e0b7224 */ /* 0x000fc400078e02ff */
[-C--:B------:R-:W-:Y:S02]  /*0f50*/  IMAD R12, R13, R14.reuse, RZ ;  /* 0x0000000e0d0c7224 */ /* 0x080fe400078e02ff */
[----:B------:R-:W-:Y:S01]  /*0f60*/  FADD R2, R2, R9 ;  /* 0x0000000902027221 */ /* 0x000fe20000000000 */
[----:B------:R-:W-:Y:S01]  /*0f70*/  I2FP.F32.U32 R9, R7 ;  /* 0x0000000700097245 */ /* 0x000fe20000201000 */
[----:B------:R-:W-:Y:S01]  /*0f80*/  FADD R3, R3, R10 ;  /* 0x0000000a03037221 */ /* 0x000fe20000000000 */
[----:B------:R-:W-:Y:S02]  /*0f90*/  I2FP.F32.S32 R7, R14 ;  /* 0x0000000e00077245 */ /* 0x000fe40000201400 */
[----:B------:R-:W-:Y:S02]  /*0fa0*/  I2FP.F32.S32 R10, R13 ;  /* 0x0000000d000a7245 */ /* 0x000fe40000201400 */
[----:B------:R-:W-:Y:S02]  /*0fb0*/  I2FP.F32.U32 R11, R11 ;  /* 0x0000000b000b7245 */ /* 0x000fe40000201000 */
[----:B------:R-:W-:Y:S01]  /*0fc0*/  I2FP.F32.S32 R12, R12 ;  /* 0x0000000c000c7245 */ /* 0x000fe20000201400 */
[----:B------:R-:W-:Y:S01]  /*0fd0*/  FADD R18, R2, R7 ;  /* 0x0000000702127221 */ /* 0x000fe20000000000 */
[----:B------:R-:W-:Y:S01]  /*0fe0*/  FADD R27, R3, R10 ;  /* 0x0000000a031b7221 */ /* 0x000fe20000000000 */
[----:B------:R-:W-:Y:S01]  /*0ff0*/  FADD R24, R4, R9 ;  /* 0x0000000904187221 */ /* 0x000fe20000000000 */
[----:B------:R-:W-:Y:S01]  /*1000*/  FADD R8, R8, R11 ;  /* 0x0000000b08087221 */ /* 0x000fe20000000000 */
[----:B------:R-:W-:-:S07]  /*1010*/  FADD R7, R5, R12 ;  /* 0x0000000c05077221 */ /* 0x000fce0000000000 */
.L_x_3:
[----:B------:R-:W-:Y:S05]  /*1020*/  BRA.U !UP1, `(.L_x_0) ;  /* 0x0000000509107547 */ /* 0x000fea000b800000 */
[----:B------:R-:W-:Y:S02]  /*1030*/  UISETP.NE.AND UP0, UPT, UR5, 0x1, UPT ;  /* 0x000000010500788c */ /* 0x000fe4000bf05270 */
[----:B------:R-:W-:-:S04]  /*1040*/  ULOP3.LUT UR6, UR12, 0x1, URZ, 0xc0, !UPT ;  /* 0x000000010c067892 */ /* 0x000fc8000f8ec0ff */
[----:B------:R-:W-:-:S03]  /*1050*/  UISETP.NE.U32.AND UP1, UPT, UR6, 0x1, UPT ;  /* 0x000000010600788c */ /* 0x000fc6000bf25070 */
[----:B------:R-:W-:Y:S08]  /*1060*/  BRA.U !UP0, `(.L_x_4) ;  /* 0x0000000108a87547 */ /* 0x000ff0000b800000 */
[----:B------:R-:W0:Y:S01]  /*1070*/  LDC.64 R4, c[0x0][0x3a0] ;  /* 0x0000e800ff047b82 */ /* 0x000e220000000a00 */
[----:B------:R-:W1:Y:S01]  /*1080*/  LDCU.64 UR6, c[0x0][0x390] ;  /* 0x00007200ff0677ac */ /* 0x000e620008000a00 */
[----:B------:R-:W-:Y:S02]  /*1090*/  IADD3 R11, PT, PT, R0, UR4, RZ ;  /* 0x00000004000b7c10 */ /* 0x000fe4000fffe0ff */
[----:B------:R-:W-:-:S04]  /*10a0*/  IADD3 R9, PT, PT, R6, UR4, RZ ;  /* 0x0000000406097c10 */ /* 0x000fc8000fffe0ff */
[----:B------:R-:W2:Y:S01]  /*10b0*/  LDC.64 R2, c[0x0][0x390] ;  /* 0x0000e400ff027b82 */ /* 0x000ea20000000a00 */
[----:B0-----:R-:W-:Y:S01]  /*10c0*/  IMAD.WIDE R4, R11, 0x4, R4 ;  /* 0x000000040b047825 */ /* 0x001fe200078e0204 */
[----:B------:R-:W-:-:S04]  /*10d0*/  IADD3 R11, P0, PT, R6, UR4, RZ ;  /* 0x00000004060b7c10 */ /* 0x000fc8000ff1e0ff */
[----:B------:R-:W-:Y:S01]  /*10e0*/  IADD3.X R12, PT, PT, RZ, RZ, RZ, P0, !PT ;  /* 0x000000ffff0c7210 */ /* 0x000fe200007fe4ff */
[----:B------:R-:W3:Y:S01]  /*10f0*/  LDG.E R15, desc[UR10][R4.64+0x4] ;  /* 0x0000040a040f7981 */ /* 0x000ee2000c1e1900 */
[----:B-1----:R-:W-:Y:S01]  /*1100*/  LEA R10, P0, R11, UR6, 0x2 ;  /* 0x000000060b0a7c11 */ /* 0x002fe2000f8010ff */
[----:B--2---:R-:W-:Y:S02]  /*1110*/  IMAD.WIDE.U32 R2, R9, 0x4, R2 ;  /* 0x0000000409027825 */ /* 0x004fe400078e0002 */
[----:B------:R3:W2:Y:S01]  /*1120*/  LDG.E R9, desc[UR10][R4.64] ;  /* 0x0000000a04097981 */ /* 0x0006a2000c1e1900 */
[----:B------:R-:W-:-:S03]  /*1130*/  LEA.HI.X R11, R11, UR7, R12, 0x2, P0 ;  /* 0x000000070b0b7c11 */ /* 0x000fc600080f140c */
[----:B------:R-:W4:Y:S04]  /*1140*/  LDG.E R2, desc[UR10][R2.64] ;  /* 0x0000000a02027981 */ /* 0x000f28000c1e1900 */
[----:B------:R-:W5:Y:S01]  /*1150*/  LDG.E R10, desc[UR10][R10.64+0x4] ;  /* 0x0000040a0a0a7981 */ /* 0x000f62000c1e1900 */
[----:B------:R-:W-:Y:S01]  /*1160*/  UIADD3 UR4, UPT, UPT, UR4, 0x2, URZ ;  /* 0x0000000204047890 */ /* 0x000fe2000fffe0ff */
[----:B---3--:R-:W-:Y:S02]  /*1170*/  IMAD R5, R15, R15, RZ ;  /* 0x0000000f0f057224 */ /* 0x008fe400078e02ff */
[----:B--2---:R-:W-:Y:S02]  /*1180*/  IMAD R13, R9, R9, RZ ;  /* 0x00000009090d7224 */ /* 0x004fe400078e02ff */
[----:B----4-:R-:W-:-:S02]  /*1190*/  IMAD R12, R2, R2, RZ ;  /* 0x00000002020c7224 */ /* 0x010fc400078e02ff */
[-C--:B------:R-:W-:Y:S01]  /*11a0*/  IMAD R14, R2, R9.reuse, RZ ;  /* 0x00000009020e7224 */ /* 0x080fe200078e02ff */
[----:B------:R-:W-:Y:S01]  /*11b0*/  I2FP.F32.S32 R2, R2 ;  /* 0x0000000200027245 */ /* 0x000fe20000201400 */
[C---:B-----5:R-:W-:Y:S01]  /*11c0*/  IMAD R4, R10.reuse, R10, RZ ;  /* 0x0000000a0a047224 */ /* 0x060fe200078e02ff */
[----:B------:R-:W-:Y:S01]  /*11d0*/  I2FP.F32.S32 R9, R9 ;  /* 0x0000000900097245 */ /* 0x000fe20000201400 */
[----:B------:R-:W-:Y:S01]  /*11e0*/  IMAD R11, R10, R15, RZ ;  /* 0x0000000f0a0b7224 */ /* 0x000fe200078e02ff */
[----:B------:R-:W-:Y:S02]  /*11f0*/  I2FP.F32.U32 R3, R12 ;  /* 0x0000000c00037245 */ /* 0x000fe40000201000 */
[----:B------:R-:W-:Y:S02]  /*1200*/  I2FP.F32.U32 R13, R13 ;  /* 0x0000000d000d7245 */ /* 0x000fe40000201000 */
[----:B------:R-:W-:Y:S01]  /*1210*/  I2FP.F32.S32 R14, R14 ;  /* 0x0000000e000e7245 */ /* 0x000fe20000201400 */
[----:B------:R-:W-:Y:S01]  /*1220*/  FADD R2, R27, R2 ;  /* 0x000000021b027221 */ /* 0x000fe20000000000 */
[----:B------:R-:W-:Y:S01]  /*1230*/  FADD R9, R18, R9 ;  /* 0x0000000912097221 */ /* 0x000fe20000000000 */
[----:B------:R-:W-:Y:S01]  /*1240*/  I2FP.F32.S32 R27, R10 ;  /* 0x0000000a001b7245 */ /* 0x000fe20000201400 */
[----:B------:R-:W-:Y:S01]  /*1250*/  FADD R3, R24, R3 ;  /* 0x0000000318037221 */ /* 0x000fe20000000000 */
[----:B------:R-:W-:Y:S01]  /*1260*/  I2FP.F32.S32 R18, R15 ;  /* 0x0000000f00127245 */ /* 0x000fe20000201400 */
[----:B------:R-:W-:Y:S01]  /*1270*/  FADD R8, R8, R13 ;  /* 0x0000000d08087221 */ /* 0x000fe20000000000 */
[----:B------:R-:W-:Y:S01]  /*1280*/  I2FP.F32.U32 R5, R5 ;  /* 0x0000000500057245 */ /* 0x000fe20000201000 */
[----:B------:R-:W-:Y:S01]  /*1290*/  FADD R7, R7, R14 ;  /* 0x0000000e07077221 */ /* 0x000fe20000000000 */
[----:B------:R-:W-:-:S02]  /*12a0*/  I2FP.F32.U32 R4, R4 ;  /* 0x0000000400047245 */ /* 0x000fc40000201000 */
[----:B------:R-:W-:Y:S01]  /*12b0*/  I2FP.F32.S32 R10, R11 ;  /* 0x0000000b000a7245 */ /* 0x000fe20000201400 */
[----:B------:R-:W-:Y:S01]  /*12c0*/  FADD R18, R9, R18 ;  /* 0x0000001209127221 */ /* 0x000fe20000000000 */
[----:B------:R-:W-:Y:S01]  /*12d0*/  FADD R8, R8, R5 ;  /* 0x0000000508087221 */ /* 0x000fe20000000000 */
[----:B------:R-:W-:Y:S01]  /*12e0*/  FADD R27, R2, R27 ;  /* 0x0000001b021b7221 */ /* 0x000fe20000000000 */
[----:B------:R-:W-:Y:S01]  /*12f0*/  FADD R24, R3, R4 ;  /* 0x0000000403187221 */ /* 0x000fe20000000000 */
[----:B------:R-:W-:-:S07]  /*1300*/  FADD R7, R7, R10 ;  /* 0x0000000a07077221 */ /* 0x000fce0000000000 */
.L_x_4:
[----:B------:R-:W-:Y:S05]  /*1310*/  BRA.U UP1, `(.L_x_0) ;  /* 0x0000000101547547 */ /* 0x000fea000b800000 */
[----:B------:R-:W0:Y:S01]  /*1320*/  LDC.64 R2, c[0x0][0x390] ;  /* 0x0000e400ff027b82 */ /* 0x000e220000000a00 */
[----:B------:R-:W-:Y:S01]  /*1330*/  IADD3 R11, PT, PT, R0, UR4, RZ ;  /* 0x00000004000b7c10 */ /* 0x000fe2000fffe0ff */
[----:B------:R-:W-:-:S06]  /*1340*/  VIADD R9, R6, UR4 ;  /* 0x0000000406097c36 */ /* 0x000fcc0008000000 */
[----:B------:R-:W1:Y:S01]  /*1350*/  LDC.64 R4, c[0x0][0x3a0] ;  /* 0x0000e800ff047b82 */ /* 0x000e620000000a00 */
[----:B0-----:R-:W-:-:S06]  /*1360*/  IMAD.WIDE.U32 R2, R9, 0x4, R2 ;  /* 0x0000000409027825 */ /* 0x001fcc00078e0002 */
[----:B------:R-:W2:Y:S01]  /*1370*/  LDG.E R2, desc[UR10][R2.64] ;  /* 0x0000000a02027981 */ /* 0x000ea2000c1e1900 */
[----:B-1----:R-:W-:-:S06]  /*1380*/  IMAD.WIDE R4, R11, 0x4, R4 ;  /* 0x000000040b047825 */ /* 0x002fcc00078e0204 */
[----:B------:R-:W3:Y:S01]  /*1390*/  LDG.E R5, desc[UR10][R4.64] ;  /* 0x0000000a04057981 */ /* 0x000ee2000c1e1900 */
[CC--:B--2---:R-:W-:Y:S01]  /*13a0*/  IMAD R6, R2.reuse, R2.reuse, RZ ;  /* 0x0000000202067224 */ /* 0x0c4fe200078e02ff */
[----:B------:R-:W-:Y:S01]  /*13b0*/  I2FP.F32.S32 R0, R2 ;  /* 0x0000000200007245 */ /* 0x000fe20000201400 */
[-C--:B---3--:R-:W-:Y:S02]  /*13c0*/  IMAD R10, R5, R5.reuse, RZ ;  /* 0x00000005050a7224 */ /* 0x088fe400078e02ff */
[-C--:B------:R-:W-:Y:S01]  /*13d0*/  IMAD R12, R2, R5.reuse, RZ ;  /* 0x00000005020c7224 */ /* 0x080fe200078e02ff */
[----:B------:R-:W-:Y:S02]  /*13e0*/  I2FP.F32.U32 R11, R6 ;  /* 0x00000006000b7245 */ /* 0x000fe40000201000 */
[----:B------:R-:W-:Y:S02]  /*13f0*/  I2FP.F32.S32 R9, R5 ;  /* 0x0000000500097245 */ /* 0x000fe40000201400 */
[----:B------:R-:W-:-:S02]  /*1400*/  I2FP.F32.U32 R13, R10 ;  /* 0x0000000a000d7245 */ /* 0x000fc40000201000 */
[----:B------:R-:W-:Y:S01]  /*1410*/  I2FP.F32.S32 R12, R12 ;  /* 0x0000000c000c7245 */ /* 0x000fe20000201400 */
[----:B------:R-:W-:Y:S01]  /*1420*/  FADD R27, R27, R0 ;  /* 0x000000001b1b7221 */ /* 0x000fe20000000000 */
[----:B------:R-:W-:Y:S01]  /*1430*/  FADD R24, R24, R11 ;  /* 0x0000000b18187221 */ /* 0x000fe20000000000 */
[----:B------:R-:W-:Y:S01]  /*1440*/  FADD R18, R18, R9 ;  /* 0x0000000912127221 */ /* 0x000fe20000000000 */
[----:B------:R-:W-:Y:S01]  /*1450*/  FADD R8, R8, R13 ;  /* 0x0000000d08087221 */ /* 0x000fe20000000000 */
[----:B------:R-:W-:-:S07]  /*1460*/  FADD R7, R7, R12 ;  /* 0x0000000c07077221 */ /* 0x000fce0000000000 */
.L_x_0:
[----:B------:R-:W-:Y:S01]  /*1470*/  I2FP.F32.S32 R3, UR12 ;  /* 0x0000000c00037c45 */ /* 0x000fe20008201400 */
[----:B------:R-:W-:Y:S01]  /*1480*/  FMUL R0, R27, R27 ;  /* 0x0000001b1b007220 */ /* 0x000fe20000400000 */
[----:B------:R-:W-:Y:S01]  /*1490*/  FMUL R5, R18, R18 ;  /* 0x0000001212057220 */ /* 0x000fe20000400000 */
[----:B------:R-:W-:Y:S02]  /*14a0*/  BSSY.RECONVERGENT B0, `(.L_x_5) ;  /* 0x0000012000007945 */ /* 0x000fe40003800200 */
[C---:B------:R-:W-:Y:S01]  /*14b0*/  FFMA R0, R3.reuse, R24, -R0 ;  /* 0x0000001803007223 */ /* 0x040fe20000000800 */
[----:B------:R-:W-:-:S04]  /*14c0*/  FFMA R5, R3, R8, -R5 ;  /* 0x0000000803057223 */ /* 0x000fc80000000805 */
[----:B------:R-:W-:-:S04]  /*14d0*/  FMUL R2, R0, R5 ;  /* 0x0000000500027220 */ /* 0x000fc80000400000 */
[----:B------:R0:W1:Y:S01]  /*14e0*/  MUFU.RSQ R5, R2 ;  /* 0x0000000200057308 */ /* 0x0000620000001400 */
[----:B------:R-:W-:-:S04]  /*14f0*/  IADD3 R0, PT, PT, R2, -0xd000000, RZ ;  /* 0xf300000002007810 */ /* 0x000fc80007ffe0ff */
[----:B------:R-:W-:Y:S01]  /*1500*/  ISETP.GT.U32.AND P0, PT, R0, 0x727fffff, PT ;  /* 0x727fffff0000780c */ /* 0x000fe20003f04070 */
[----:B------:R-:W-:-:S04]  /*1510*/  FMUL R0, R18, R27 ;  /* 0x0000001b12007220 */ /* 0x000fc80000400000 */
[----:B------:R-:W-:-:S08]  /*1520*/  FFMA R0, R3, R7, -R0 ;  /* 0x0000000703007223 */ /* 0x000fd00000000800 */
[----:B01----:R-:W-:Y:S05]  /*1530*/  @!P0 BRA `(.L_x_6) ;  /* 0x0000000000108947 */ /* 0x003fea0003800000 */
[----:B------:R-:W-:-:S07]  /*1540*/  MOV R8, 0x1560 ;  /* 0x0000156000087802 */ /* 0x000fce0000000f00 */
[----:B------:R-:W-:Y:S05]  /*1550*/  CALL.REL.NOINC `($__internal_0_$__cuda_sm20_sqrt_rn_f32_slowpath) ;  /* 0x0000000000ac7944 */ /* 0x000fea0003c00000 */
[----:B------:R-:W-:Y:S01]  /*1560*/  MOV R3, R4 ;  /* 0x0000000400037202 */ /* 0x000fe20000000f00 */
[----:B------:R-:W-:Y:S06]  /*1570*/  BRA `(.L_x_7) ;  /* 0x0000000000107947 */ /* 0x000fec0003800000 */
.L_x_6:
[----:B------:R-:W-:Y:S01]  /*1580*/  FMUL.FTZ R3, R2, R5 ;  /* 0x0000000502037220 */ /* 0x000fe20000410000 */
[----:B------:R-:W-:-:S03]  /*1590*/  FMUL.FTZ R4, R5, 0.5 ;  /* 0x3f00000005047820 */ /* 0x000fc60000410000 */
[----:B------:R-:W-:-:S04]  /*15a0*/  FFMA R2, -R3, R3, R2 ;  /* 0x0000000303027223 */ /* 0x000fc80000000102 */
[----:B------:R-:W-:-:S07]  /*15b0*/  FFMA R3, R2, R4, R3 ;  /* 0x0000000402037223 */ /* 0x000fce0000000003 */
.L_x_7:
[----:B------:R-:W-:Y:S05]  /*15c0*/  BSYNC.RECONVERGENT B0 ;  /* 0x0000000000007941 */ /* 0x000fea0003800200 */
.L_x_5:
[----:B------:R-:W0:Y:S01]  /*15d0*/  MUFU.RCP R2, R3 ;  /* 0x0000000300027308 */ /* 0x000e220000001000 */
[----:B------:R-:W-:Y:S07]  /*15e0*/  BSSY.RECONVERGENT B0, `(.L_x_8) ;  /* 0x000000b000007945 */ /* 0x000fee0003800200 */
[----:B------:R-:W1:Y:S01]  /*15f0*/  FCHK P0, R0, R3 ;  /* 0x0000000300007302 */ /* 0x000e620000000000 */
[----:B0-----:R-:W-:-:S04]  /*1600*/  FFMA R5, R2, -R3, 1 ;  /* 0x3f80000002057423 */ /* 0x001fc80000000803 */
[----:B------:R-:W-:-:S04]  /*1610*/  FFMA R5, R2, R5, R2 ;  /* 0x0000000502057223 */ /* 0x000fc80000000002 */
[----:B------:R-:W-:-:S04]  /*1620*/  FFMA R2, R0, R5, RZ ;  /* 0x0000000500027223 */ /* 0x000fc800000000ff */
[----:B------:R-:W-:-:S04]  /*1630*/  FFMA R4, R2, -R3, R0 ;  /* 0x8000000302047223 */ /* 0x000fc80000000000 */
[----:B------:R-:W-:Y:S01]  /*1640*/  FFMA R2, R5, R4, R2 ;  /* 0x0000000405027223 */ /* 0x000fe20000000002 */
[----:B-1----:R-:W-:Y:S06]  /*1650*/  @!P0 BRA `(.L_x_9) ;  /* 0x00000000000c8947 */ /* 0x002fec0003800000 */
[----:B------:R-:W-:-:S07]  /*1660*/  MOV R2, 0x1680 ;  /* 0x0000168000027802 */ /* 0x000fce0000000f00 */
[----:B------:R-:W-:Y:S05]  /*1670*/  CALL.REL.NOINC `($__internal_1_$__cuda_sm3x_div_rn_noftz_f32_slowpath) ;  /* 0x0000000000c07944 */ /* 0x000fea0003c00000 */
[----:B------:R-:W-:-:S07]  /*1680*/  MOV R2, R7 ;  /* 0x0000000700027202 */ /* 0x000fce0000000f00 */
.L_x_9:
[----:B------:R-:W-:Y:S05]  /*1690*/  BSYNC.RECONVERGENT B0 ;  /* 0x0000000000007941 */ /* 0x000fea0003800200 */
.L_x_8:
[----:B------:R-:W0:Y:S02]  /*16a0*/  LDC R7, c[0x0][0x388] ;  /* 0x0000e200ff077b82 */ /* 0x000e240000000800 */
[----:B0-----:R-:W-:-:S05]  /*16b0*/  I2FP.F32.S32 R3, R7 ;  /* 0x0000000700037245 */ /* 0x001fca0000201400 */
[----:B------:R-:W-:-:S04]  /*16c0*/  FMUL R2, R3, R2 ;  /* 0x0000000203027220 */ /* 0x000fc80000400000 */
[----:B------:R-:W0:Y:S02]  /*16d0*/  F2I.TRUNC.NTZ R0, R2 ;  /* 0x0000000200007305 */ /* 0x000e24000020f100 */
[----:B0-----:R-:W-:-:S13]  /*16e0*/  ISETP.GE.AND P0, PT, R0, R7, PT ;  /* 0x000000070000720c */ /* 0x001fda0003f06270 */
[----:B------:R-:W-:Y:S05]  /*16f0*/  @!P0 BRA `(.L_x_10) ;  /* 0x0000000000248947 */ /* 0x000fea0003800000 */
[----:B------:R-:W0:Y:S01]  /*1700*/  S2R R0, SR_LANEID ;  /* 0x0000000000007919 */ /* 0x000e220000000000 */
[----:B------:R-:W1:Y:S01]  /*1710*/  LDC.64 R2, c[0x0][0x380] ;  /* 0x0000e000ff027b82 */ /* 0x000e620000000a00 */
[----:B------:R-:W-:Y:S02]  /*1720*/  VOTEU.ANY UR4, UPT, PT ;  /* 0x0000000000047886 */ /* 0x000fe400038e0100 */
[----:B------:R-:W-:Y:S02]  /*1730*/  UFLO.U32 UR5, UR4 ;  /* 0x00000004000572bd */ /* 0x000fe400080e0000 */
[----:B------:R-:W2:Y:S01]  /*1740*/  POPC R5, UR4 ;  /* 0x0000000400057d09 */ /* 0x000ea20008000000 */
[----:B-1----:R-:W-:-:S03]  /*1750*/  IMAD.WIDE R2, R7, 0x4, R2 ;  /* 0x0000000407027825 */ /* 0x002fc600078e0202 */
[----:B0-----:R-:W-:-:S13]  /*1760*/  ISETP.EQ.U32.AND P0, PT, R0, UR5, PT ;  /* 0x0000000500007c0c */ /* 0x001fda000bf02070 */
[----:B--2---:R-:W-:Y:S01]  /*1770*/  @P0 REDG.E.ADD.STRONG.GPU desc[UR10][R2.64+-0x4], R5 ;  /* 0xfffffc050200098e */ /* 0x004fe2000c12e10a */
[----:B------:R-:W-:Y:S05]  /*1780*/  EXIT ;  /* 0x000000000000794d */ /* 0x000fea0003800000 */
.L_x_10:
[----:B------:R-:W-:-:S13]  /*1790*/  ISETP.GE.AND P0, PT, R0, 0x1, PT ;  /* 0x000000010000780c */ /* 0x000fda0003f06270 */
[----:B------:R-:W-:Y:S05]  /*17a0*/  @!P0 EXIT ;  /* 0x000000000000894d */ /* 0x000fea0003800000 */
[----:B------:R-:W0:Y:S01]  /*17b0*/  LDC.64 R2, c[0x0][0x380] ;  /* 0x0000e000ff027b82 */ /* 0x000e220000000a00 */
[----:B------:R-:W-:Y:S02]  /*17c0*/  VIADD R5, R0, 0xffffffff ;  /* 0xffffffff00057836 */ /* 0x000fe40000000000 */
[----:B------:R-:W-:Y:S02]  /*17d0*/  HFMA2 R7, -RZ, RZ, 0, 5.9604644775390625e-08 ;  /* 0x00000001ff077431 */ /* 0x000fe400000001ff */
[----:B0-----:R-:W-:-:S05]  /*17e0*/  IMAD.WIDE.U32 R2, R5, 0x4, R2 ;  /* 0x0000000405027825 */ /* 0x001fca00078e0002 */
[----:B------:R-:W-:Y:S01]  /*17f0*/  REDG.E.ADD.STRONG.GPU desc[UR10][R2.64], R7 ;  /* 0x000000070200798e */ /* 0x000fe2000c12e10a */
[----:B------:R-:W-:Y:S05]  /*1800*/  EXIT ;  /* 0x000000000000794d */ /* 0x000fea0003800000 */
        .weak           $__internal_0_$__cuda_sm20_sqrt_rn_f32_slowpath
        .type           $__internal_0_$__cuda_sm20_sqrt_rn_f32_slowpath,@function
        .size           $__internal_0_$__cuda_sm20_sqrt_rn_f32_slowpath,($__internal_1_$__cuda_sm3x_div_rn_noftz_f32_slowpath - $__internal_0_$__cuda_sm20_sqrt_rn_f32_slowpath)
$__internal_0_$__cuda_sm20_sqrt_rn_f32_slowpath:
[----:B------:R-:W-:-:S13]  /*1810*/  LOP3.LUT P0, RZ, R2, 0x7fffffff, RZ, 0xc0, !PT ;  /* 0x7fffffff02ff7812 */ /* 0x000fda000780c0ff */
[----:B------:R-:W-:Y:S01]  /*1820*/  @!P0 MOV R3, R2 ;  /* 0x0000000200038202 */ /* 0x000fe20000000f00 */
[----:B------:R-:W-:Y:S06]  /*1830*/  @!P0 BRA `(.L_x_11) ;  /* 0x0000000000408947 */ /* 0x000fec0003800000 */
[----:B------:R-:W-:-:S13]  /*1840*/  FSETP.GEU.FTZ.AND P0, PT, R2, RZ, PT ;  /* 0x000000ff0200720b */ /* 0x000fda0003f1e000 */
[----:B------:R-:W-:Y:S01]  /*1850*/  @!P0 MOV R3, 0x7fffffff ;  /* 0x7fffffff00038802 */ /* 0x000fe20000000f00 */
[----:B------:R-:W-:Y:S06]  /*1860*/  @!P0 BRA `(.L_x_11) ;  /* 0x0000000000348947 */ /* 0x000fec0003800000 */
[----:B------:R-:W-:-:S13]  /*1870*/  FSETP.GTU.FTZ.AND P0, PT, |R2|, +INF , PT ;  /* 0x7f8000000200780b */ /* 0x000fda0003f1c200 */
[----:B------:R-:W-:Y:S01]  /*1880*/  @P0 FADD.FTZ R3, R2, 1 ;  /* 0x3f80000002030421 */ /* 0x000fe20000010000 */
[----:B------:R-:W-:Y:S06]  /*1890*/  @P0 BRA `(.L_x_11) ;  /* 0x0000000000280947 */ /* 0x000fec0003800000 */
[----:B------:R-:W-:-:S13]  /*18a0*/  FSETP.NEU.FTZ.AND P0, PT, |R2|, +INF , PT ;  /* 0x7f8000000200780b */ /* 0x000fda0003f1d200 */
[----:B------:R-:W-:-:S04]  /*18b0*/  @P0 FFMA R4, R2, 1.84467440737095516160e+19, RZ ;  /* 0x5f80000002040823 */ /* 0x000fc800000000ff */
[----:B------:R-:W0:Y:S02]  /*18c0*/  @P0 MUFU.RSQ R3, R4 ;  /* 0x0000000400030308 */ /* 0x000e240000001400 */
[----:B0-----:R-:W-:Y:S01]  /*18d0*/  @P0 FMUL.FTZ R5, R4, R3 ;  /* 0x0000000304050220 */ /* 0x001fe20000410000 */
[----:B------:R-:W-:Y:S01]  /*18e0*/  @P0 FMUL.FTZ R7, R3, 0.5 ;  /* 0x3f00000003070820 */ /* 0x000fe20000410000 */
[----:B------:R-:W-:Y:S02]  /*18f0*/  @!P0 MOV R3, R2 ;  /* 0x0000000200038202 */ /* 0x000fe40000000f00 */
[----:B------:R-:W-:-:S04]  /*1900*/  @P0 FADD.FTZ R6, -R5, -RZ ;  /* 0x800000ff05060221 */ /* 0x000fc80000010100 */
[----:B------:R-:W-:-:S04]  /*1910*/  @P0 FFMA R6, R5, R6, R4 ;  /* 0x0000000605060223 */ /* 0x000fc80000000004 */
[----:B------:R-:W-:-:S04]  /*1920*/  @P0 FFMA R6, R6, R7, R5 ;  /* 0x0000000706060223 */ /* 0x000fc80000000005 */
[----:B------:R-:W-:-:S07]  /*1930*/  @P0 FMUL.FTZ R3, R6, 2.3283064365386962891e-10 ;  /* 0x2f80000006030820 */ /* 0x000fce0000410000 */
.L_x_11:
[----:B------:R-:W-:Y:S02]  /*1940*/  IMAD.MOV.U32 R4, RZ, RZ, R3 ;  /* 0x000000ffff047224 */ /* 0x000fe400078e0003 */
[----:B------:R-:W-:Y:S01]  /*1950*/  HFMA2 R3, -RZ, RZ, 0, 0 ;  /* 0x00000000ff037431 */ /* 0x000fe200000001ff */
[----:B------:R-:W-:-:S04]  /*1960*/  MOV R2, R8 ;  /* 0x0000000800027202 */ /* 0x000fc80000000f00 */
[----:B------:R-:W-:Y:S05]  /*1970*/  RET.REL.NODEC R2 `(_Z7pearsonPiiS_iS_iiiii) ;  /* 0xffffffe402a07950 */ /* 0x000fea0003c3ffff */
        .weak           $__internal_1_$__cuda_sm3x_div_rn_noftz_f32_slowpath
        .type           $__internal_1_$__cuda_sm3x_div_rn_noftz_f32_slowpath,@function
        .size           $__internal_1_$__cuda_sm3x_div_rn_noftz_f32_slowpath,(.L_x_25 - $__internal_1_$__cuda_sm3x_div_rn_noftz_f32_slowpath)
$__internal_1_$__cuda_sm3x_div_rn_noftz_f32_slowpath:
[----:B------:R-:W-:Y:S01]  /*1980*/  SHF.R.U32.HI R5, RZ, 0x17, R3 ;  /* 0x00000017ff057819 */ /* 0x000fe20000011603 */
[----:B------:R-:W-:Y:S01]  /*1990*/  BSSY.RECONVERGENT B1, `(.L_x_12) ;  /* 0x0000063000017945 */ /* 0x000fe20003800200 */
[--C-:B------:R-:W-:Y:S02]  /*19a0*/  SHF.R.U32.HI R4, RZ, 0x17, R0.reuse ;  /* 0x00000017ff047819 */ /* 0x100fe40000011600 */
[----:B------:R-:W-:Y:S02]  /*19b0*/  LOP3.LUT R10, R5, 0xff, RZ, 0xc0, !PT ;  /* 0x000000ff050a7812 */ /* 0x000fe400078ec0ff */
[----:B------:R-:W-:Y:S01]  /*19c0*/  LOP3.LUT R8, R4, 0xff, RZ, 0xc0, !PT ;  /* 0x000000ff04087812 */ /* 0x000fe200078ec0ff */
[----:B------:R-:W-:Y:S01]  /*19d0*/  IMAD.MOV.U32 R4, RZ, RZ, R0 ;  /* 0x000000ffff047224 */ /* 0x000fe200078e0000 */
[----:B------:R-:W-:Y:S02]  /*19e0*/  IADD3 R7, PT, PT, R10, -0x1, RZ ;  /* 0xffffffff0a077810 */ /* 0x000fe40007ffe0ff */
[----:B------:R-:W-:-:S02]  /*19f0*/  IADD3 R6, PT, PT, R8, -0x1, RZ ;  /* 0xffffffff08067810 */ /* 0x000fc40007ffe0ff */
[----:B------:R-:W-:-:S04]  /*1a00*/  ISETP.GT.U32.AND P0, PT, R7, 0xfd, PT ;  /* 0x000000fd0700780c */ /* 0x000fc80003f04070 */
[----:B------:R-:W-:-:S13]  /*1a10*/  ISETP.GT.U32.OR P0, PT, R6, 0xfd, P0 ;  /* 0x000000fd0600780c */ /* 0x000fda0000704470 */
[----:B------:R-:W-:Y:S01]  /*1a20*/  @!P0 MOV R5, RZ ;  /* 0x000000ff00058202 */ /* 0x000fe20000000f00 */
[----:B------:R-:W-:Y:S06]  /*1a30*/  @!P0 BRA `(.L_x_13) ;  /* 0x00000000005c8947 */ /* 0x000fec0003800000 */
[----:B------:R-:W-:Y:S02]  /*1a40*/  FSETP.GTU.FTZ.AND P1, PT, |R3|, +INF , PT ;  /* 0x7f8000000300780b */ /* 0x000fe40003f3c200 */
[----:B------:R-:W-:-:S04]  /*1a50*/  FSETP.GTU.FTZ.AND P0, PT, |R0|, +INF , PT ;  /* 0x7f8000000000780b */ /* 0x000fc80003f1c200 */
[----:B------:R-:W-:-:S13]  /*1a60*/  PLOP3.LUT P0, PT, P0, P1, PT, 0xf8, 0x8f ;  /* 0x00000000008f781c */ /* 0x000fda0000703f70 */
[----:B------:R-:W-:Y:S05]  /*1a70*/  @P0 BRA `(.L_x_14) ;  /* 0x00000004004c0947 */ /* 0x000fea0003800000 */
[----:B------:R-:W-:-:S13]  /*1a80*/  LOP3.LUT P0, RZ, R3, 0x7fffffff, R4, 0xc8, !PT ;  /* 0x7fffffff03ff7812 */ /* 0x000fda000780c804 */
[----:B------:R-:W-:Y:S05]  /*1a90*/  @!P0 BRA `(.L_x_15) ;  /* 0x00000004003c8947 */ /* 0x000fea0003800000 */
[C---:B------:R-:W-:Y:S02]  /*1aa0*/  FSETP.NEU.FTZ.AND P2, PT, |R0|.reuse, +INF , PT ;  /* 0x7f8000000000780b */ /* 0x040fe40003f5d200 */
[----:B------:R-:W-:Y:S02]  /*1ab0*/  FSETP.NEU.FTZ.AND P1, PT, |R3|, +INF , PT ;  /* 0x7f8000000300780b */ /* 0x000fe40003f3d200 */
[----:B------:R-:W-:-:S11]  /*1ac0*/  FSETP.NEU.FTZ.AND P0, PT, |R0|, +INF , PT ;  /* 0x7f8000000000780b */ /* 0x000fd60003f1d200 */
[----:B------:R-:W-:Y:S05]  /*1ad0*/  @!P1 BRA !P2, `(.L_x_15) ;  /* 0x00000004002c9947 */ /* 0x000fea0005000000 */
[----:B------:R-:W-:-:S04]  /*1ae0*/  LOP3.LUT P2, RZ, R4, 0x7fffffff, RZ, 0xc0, !PT ;  /* 0x7fffffff04ff7812 */ /* 0x000fc8000784c0ff */
[----:B------:R-:W-:-:S13]  /*1af0*/  PLOP3.LUT P1, PT, P1, P2, PT, 0x2f, 0xf2 ;  /* 0x0000000000f2781c */ /* 0x000fda0000f24577 */
[----:B------:R-:W-:Y:S05]  /*1b00*/  @P1 BRA `(.L_x_16) ;  /* 0x0000000400181947 */ /* 0x000fea0003800000 */
[----:B------:R-:W-:-:S04]  /*1b10*/  LOP3.LUT P1, RZ, R3, 0x7fffffff, RZ, 0xc0, !PT ;  /* 0x7fffffff03ff7812 */ /* 0x000fc8000782c0ff */
[----:B------:R-:W-:-:S13]  /*1b20*/  PLOP3.LUT P0, PT, P0, P1, PT, 0x2f, 0xf2 ;  /* 0x0000000000f2781c */ /* 0x000fda0000702577 */
[----:B------:R-:W-:Y:S05]  /*1b30*/  @P0 BRA `(.L_x_17) ;  /* 0x0000000400000947 */ /* 0x000fea0003800000 */
[----:B------:R-:W-:Y:S02]  /*1b40*/  ISETP.GE.AND P0, PT, R6, RZ, PT ;  /* 0x000000ff0600720c */ /* 0x000fe40003f06270 */
[----:B------:R-:W-:-:S11]  /*1b50*/  ISETP.GE.AND P1, PT, R7, RZ, PT ;  /* 0x000000ff0700720c */ /* 0x000fd60003f26270 */
[----:B------:R-:W-:Y:S01]  /*1b60*/  @P0 MOV R5, RZ ;  /* 0x000000ff00050202 */ /* 0x000fe20000000f00 */
[----:B------:R-:W-:Y:S01]  /*1b70*/  @!P0 FFMA R4, R0, 1.84467440737095516160e+19, RZ ;  /* 0x5f80000000048823 */ /* 0x000fe200000000ff */
[----:B------:R-:W-:Y:S01]  /*1b80*/  @!P0 MOV R5, 0xffffffc0 ;  /* 0xffffffc000058802 */ /* 0x000fe20000000f00 */
[----:B------:R-:W-:-:S03]  /*1b90*/  @!P1 FFMA R3, R3, 1.84467440737095516160e+19, RZ ;  /* 0x5f80000003039823 */ /* 0x000fc600000000ff */
[----:B------:R-:W-:-:S07]  /*1ba0*/  @!P1 IADD3 R5, PT, PT, R5, 0x40, RZ ;  /* 0x0000004005059810 */ /* 0x000fce0007ffe0ff */
.L_x_13:
[----:B------:R-:W-:Y:S01]  /*1bb0*/  LEA R0, R10, 0xc0800000, 0x17 ;  /* 0xc08000000a007811 */ /* 0x000fe200078eb8ff */
[----:B------:R-:W-:Y:S04]  /*1bc0*/  BSSY.RECONVERGENT B2, `(.L_x_18) ;  /* 0x0000036000027945 */ /* 0x000fe80003800200 */
[----:B------:R-:W-:Y:S01]  /*1bd0*/  IMAD.IADD R6, R3, 0x1, -R0 ;  /* 0x0000000103067824 */ /* 0x000fe200078e0a00 */
[----:B------:R-:W-:-:S03]  /*1be0*/  IADD3 R3, PT, PT, R8, -0x7f, RZ ;  /* 0xffffff8108037810 */ /* 0x000fc60007ffe0ff */
[----:B------:R-:W0:Y:S01]  /*1bf0*/  MUFU.RCP R7, R6 ;  /* 0x0000000600077308 */ /* 0x000e220000001000 */
[----:B------:R-:W-:Y:S01]  /*1c00*/  FADD.FTZ R9, -R6, -RZ ;  /* 0x800000ff06097221 */ /* 0x000fe20000010100 */
[----:B------:R-:W-:-:S03]  /*1c10*/  IMAD R0, R3, -0x800000, R4 ;  /* 0xff80000003007824 */ /* 0x000fc600078e0204 */
[----:B0-----:R-:W-:-:S04]  /*1c20*/  FFMA R8, R7, R9, 1 ;  /* 0x3f80000007087423 */ /* 0x001fc80000000009 */
[----:B------:R-:W-:-:S04]  /*1c30*/  FFMA R11, R7, R8, R7 ;  /* 0x00000008070b7223 */ /* 0x000fc80000000007 */
[----:B------:R-:W-:-:S04]  /*1c40*/  FFMA R4, R0, R11, RZ ;  /* 0x0000000b00047223 */ /* 0x000fc800000000ff */
[----:B------:R-:W-:-:S04]  /*1c50*/  FFMA R7, R9, R4, R0 ;  /* 0x0000000409077223 */ /* 0x000fc80000000000 */
[----:B------:R-:W-:Y:S01]  /*1c60*/  FFMA R8, R11, R7, R4 ;  /* 0x000000070b087223 */ /* 0x000fe20000000004 */
[----:B------:R-:W-:-:S03]  /*1c70*/  IADD3 R4, PT, PT, R3, 0x7f, -R10 ;  /* 0x0000007f03047810 */ /* 0x000fc60007ffe80a */
[----:B------:R-:W-:Y:S01]  /*1c80*/  FFMA R9, R9, R8, R0 ;  /* 0x0000000809097223 */ /* 0x000fe20000000000 */
[----:B------:R-:W-:-:S03]  /*1c90*/  IADD3 R4, PT, PT, R4, R5, RZ ;  /* 0x0000000504047210 */ /* 0x000fc60007ffe0ff */
[----:B------:R-:W-:-:S05]  /*1ca0*/  FFMA R7, R11, R9, R8 ;  /* 0x000000090b077223 */ /* 0x000fca0000000008 */
[----:B------:R-:W-:-:S04]  /*1cb0*/  SHF.R.U32.HI R0, RZ, 0x17, R7 ;  /* 0x00000017ff007819 */ /* 0x000fc80000011607 */
[----:B------:R-:W-:-:S04]  /*1cc0*/  LOP3.LUT R0, R0, 0xff, RZ, 0xc0, !PT ;  /* 0x000000ff00007812 */ /* 0x000fc800078ec0ff */
[----:B------:R-:W-:-:S04]  /*1cd0*/  IADD3 R6, PT, PT, R0, R4, RZ ;  /* 0x0000000400067210 */ /* 0x000fc80007ffe0ff */
[----:B------:R-:W-:-:S04]  /*1ce0*/  IADD3 R0, PT, PT, R6, -0x1, RZ ;  /* 0xffffffff06007810 */ /* 0x000fc80007ffe0ff */
[----:B------:R-:W-:-:S13]  /*1cf0*/  ISETP.GE.U32.AND P0, PT, R0, 0xfe, PT ;  /* 0x000000fe0000780c */ /* 0x000fda0003f06070 */
[----:B------:R-:W-:Y:S05]  /*1d00*/  @!P0 BRA `(.L_x_19) ;  /* 0x0000000000808947 */ /* 0x000fea0003800000 */
[----:B------:R-:W-:-:S13]  /*1d10*/  ISETP.GT.AND P0, PT, R6, 0xfe, PT ;  /* 0x000000fe0600780c */ /* 0x000fda0003f04270 */
[----:B------:R-:W-:Y:S05]  /*1d20*/  @P0 BRA `(.L_x_20) ;  /* 0x00000000006c0947 */ /* 0x000fea0003800000 */
[----:B------:R-:W-:-:S13]  /*1d30*/  ISETP.GE.AND P0, PT, R6, 0x1, PT ;  /* 0x000000010600780c */ /* 0x000fda0003f06270 */
[----:B------:R-:W-:Y:S05]  /*1d40*/  @P0 BRA `(.L_x_21) ;  /* 0x0000000000740947 */ /* 0x000fea0003800000 */
[----:B------:R-:W-:Y:S02]  /*1d50*/  ISETP.GE.AND P0, PT, R6, -0x18, PT ;  /* 0xffffffe80600780c */ /* 0x000fe40003f06270 */
[----:B------:R-:W-:-:S11]  /*1d60*/  LOP3.LUT R7, R7, 0x80000000, RZ, 0xc0, !PT ;  /* 0x8000000007077812 */ /* 0x000fd600078ec0ff */
[----:B------:R-:W-:Y:S05]  /*1d70*/  @!P0 BRA `(.L_x_21) ;  /* 0x0000000000688947 */ /* 0x000fea0003800000 */
[CCC-:B------:R-:W-:Y:S01]  /*1d80*/  FFMA.RZ R0, R11.reuse, R9.reuse, R8.reuse ;  /* 0x000000090b007223 */ /* 0x1c0fe2000000c008 */
[C---:B------:R-:W-:Y:S02]  /*1d90*/  VIADD R5, R6.reuse, 0x20 ;  /* 0x0000002006057836 */ /* 0x040fe40000000000 */
[CCC-:B------:R-:W-:Y:S01]  /*1da0*/  FFMA.RM R3, R11.reuse, R9.reuse, R8.reuse ;  /* 0x000000090b037223 */ /* 0x1c0fe20000004008 */
[----:B------:R-:W-:Y:S02]  /*1db0*/  ISETP.NE.AND P2, PT, R6, RZ, PT ;  /* 0x000000ff0600720c */ /* 0x000fe40003f45270 */
[----:B------:R-:W-:Y:S01]  /*1dc0*/  LOP3.LUT R4, R0, 0x7fffff, RZ, 0xc0, !PT ;  /* 0x007fffff00047812 */ /* 0x000fe200078ec0ff */
[----:B------:R-:W-:Y:S01]  /*1dd0*/  FFMA.RP R0, R11, R9, R8 ;  /* 0x000000090b007223 */ /* 0x000fe20000008008 */
[----:B------:R-:W-:Y:S02]  /*1de0*/  ISETP.NE.AND P1, PT, R6, RZ, PT ;  /* 0x000000ff0600720c */ /* 0x000fe40003f25270 */
[----:B------:R-:W-:-:S02]  /*1df0*/  LOP3.LUT R4, R4, 0x800000, RZ, 0xfc, !PT ;  /* 0x0080000004047812 */ /* 0x000fc400078efcff */
[----:B------:R-:W-:Y:S02]  /*1e00*/  IADD3 R6, PT, PT, -R6, RZ, RZ ;  /* 0x000000ff06067210 */ /* 0x000fe40007ffe1ff */
[----:B------:R-:W-:Y:S02]  /*1e10*/  SHF.L.U32 R5, R4, R5, RZ ;  /* 0x0000000504057219 */ /* 0x000fe400000006ff */
[----:B------:R-:W-:Y:S02]  /*1e20*/  FSETP.NEU.FTZ.AND P0, PT, R0, R3, PT ;  /* 0x000000030000720b */ /* 0x000fe40003f1d000 */
[----:B------:R-:W-:Y:S02]  /*1e30*/  SEL R3, R6, RZ, P2 ;  /* 0x000000ff06037207 */ /* 0x000fe40001000000 */
[----:B------:R-:W-:Y:S02]  /*1e40*/  ISETP.NE.AND P1, PT, R5, RZ, P1 ;  /* 0x000000ff0500720c */ /* 0x000fe40000f25270 */
[----:B------:R-:W-:-:S02]  /*1e50*/  SHF.R.U32.HI R3, RZ, R3, R4 ;  /* 0x00000003ff037219 */ /* 0x000fc40000011604 */
[----:B------:R-:W-:Y:S02]  /*1e60*/  PLOP3.LUT P0, PT, P0, P1, PT, 0xf8, 0x8f ;  /* 0x00000000008f781c */ /* 0x000fe40000703f70 */
[----:B------:R-:W-:Y:S02]  /*1e70*/  SHF.R.U32.HI R5, RZ, 0x1, R3 ;  /* 0x00000001ff057819 */ /* 0x000fe40000011603 */
[----:B------:R-:W-:-:S04]  /*1e80*/  SEL R0, RZ, 0x1, !P0 ;  /* 0x00000001ff007807 */ /* 0x000fc80004000000 */
[----:B------:R-:W-:-:S04]  /*1e90*/  LOP3.LUT R0, R0, 0x1, R5, 0xf8, !PT ;  /* 0x0000000100007812 */ /* 0x000fc800078ef805 */
[----:B------:R-:W-:-:S04]  /*1ea0*/  LOP3.LUT R0, R0, R3, RZ, 0xc0, !PT ;  /* 0x0000000300007212 */ /* 0x000fc800078ec0ff */
[----:B------:R-:W-:-:S04]  /*1eb0*/  IADD3 R0, PT, PT, R5, R0, RZ ;  /* 0x0000000005007210 */ /* 0x000fc80007ffe0ff */
[----:B------:R-:W-:Y:S01]  /*1ec0*/  LOP3.LUT R7, R0, R7, RZ, 0xfc, !PT ;  /* 0x0000000700077212 */ /* 0x000fe200078efcff */
[----:B------:R-:W-:Y:S06]  /*1ed0*/  BRA `(.L_x_21) ;  /* 0x0000000000107947 */ /* 0x000fec0003800000 */
.L_x_20:
[----:B------:R-:W-:-:S04]  /*1ee0*/  LOP3.LUT R7, R7, 0x80000000, RZ, 0xc0, !PT ;  /* 0x8000000007077812 */ /* 0x000fc800078ec0ff */
[----:B------:R-:W-:Y:S01]  /*1ef0*/  LOP3.LUT R7, R7, 0x7f800000, RZ, 0xfc, !PT ;  /* 0x7f80000007077812 */ /* 0x000fe200078efcff */
[----:B------:R-:W-:Y:S06]  /*1f00*/  BRA `(.L_x_21) ;  /* 0x0000000000047947 */ /* 0x000fec0003800000 */
.L_x_19:
[----:B------:R-:W-:-:S07]  /*1f10*/  LEA R7, R4, R7, 0x17 ;  /* 0x0000000704077211 */ /* 0x000fce00078eb8ff */
.L_x_21:
[----:B------:R-:W-:Y:S05]  /*1f20*/  BSYNC.RECONVERGENT B2 ;  /* 0x0000000000027941 */ /* 0x000fea0003800200 */
.L_x_18:
[----:B------:R-:W-:Y:S05]  /*1f30*/  BRA `(.L_x_22) ;  /* 0x0000000000207947 */ /* 0x000fea0003800000 */
.L_x_17:
[----:B------:R-:W-:-:S04]  /*1f40*/  LOP3.LUT R3, R3, 0x80000000, R4, 0x48, !PT ;  /* 0x8000000003037812 */ /* 0x000fc800078e4804 */
[----:B------:R-:W-:Y:S01]  /*1f50*/  LOP3.LUT R7, R3, 0x7f800000, RZ, 0xfc, !PT ;  /* 0x7f80000003077812 */ /* 0x000fe200078efcff */
[----:B------:R-:W-:Y:S06]  /*1f60*/  BRA `(.L_x_22) ;  /* 0x0000000000147947 */ /* 0x000fec0003800000 */
.L_x_16:
[----:B------:R-:W-:Y:S01]  /*1f70*/  LOP3.LUT R7, R3, 0x80000000, R4, 0x48, !PT ;  /* 0x8000000003077812 */ /* 0x000fe200078e4804 */
[----:B------:R-:W-:Y:S06]  /*1f80*/  BRA `(.L_x_22) ;  /* 0x00000000000c7947 */ /* 0x000fec0003800000 */
.L_x_15:
[----:B------:R-:W0:Y:S01]  /*1f90*/  MUFU.RSQ R7, -QNAN ;  /* 0xffc0000000077908 */ /* 0x000e220000001400 */
[----:B------:R-:W-:Y:S05]  /*1fa0*/  BRA `(.L_x_22) ;  /* 0x0000000000047947 */ /* 0x000fea0003800000 */
.L_x_14:
[----:B------:R-:W-:-:S07]  /*1fb0*/  FADD.FTZ R7, R0, R3 ;  /* 0x0000000300077221 */ /* 0x000fce0000010000 */
.L_x_22:
[----:B------:R-:W-:Y:S05]  /*1fc0*/  BSYNC.RECONVERGENT B1 ;  /* 0x0000000000017941 */ /* 0x000fea0003800200 */
.L_x_12:
[----:B------:R-:W-:-:S04]  /*1fd0*/  HFMA2 R3, -RZ, RZ, 0, 0 ;  /* 0x00000000ff037431 */ /* 0x000fc800000001ff */
[----:B0-----:R-:W-:Y:S05]  /*1fe0*/  RET.REL.NODEC R2 `(_Z7pearsonPiiS_iS_iiiii) ;  /* 0xffffffe002047950 */ /* 0x001fea0003c3ffff */
.L_x_23:
[----:B------:R-:W-:-:S00]  /*1ff0*/  BRA `(.L_x_23) ;  /* 0xfffffffc00fc7947 */ /* 0x000fc0000383ffff */
[----:B------:R-:W-:-:S00]  /*2000*/  NOP ;  /* 0x0000000000007918 */ /* 0x000fc00000000000 */
[----:B------:R-:W-:-:S00]  /*2010*/  NOP ;  /* 0x0000000000007918 */ /* 0x000fc00000000000 */
[----:B------:R-:W-:-:S00]  /*2020*/  NOP ;  /* 0x0000000000007918 */ /* 0x000fc00000000000 */
[----:B------:R-:W-:-:S00]  /*2030*/  NOP ;  /* 0x0000000000007918 */ /* 0x000fc00000000000 */
[----:B------:R-:W-:-:S00]  /*2040*/  NOP ;  /* 0x0000000000007918 */ /* 0x000fc00000000000 */
[----:B------:R-:W-:-:S00]  /*2050*/  NOP ;  /* 0x0000000000007918 */ /* 0x000fc00000000000 */
[----:B------:R-:W-:-:S00]  /*2060*/  NOP ;  /* 0x0000000000007918 */ /* 0x000fc00000000000 */
[----:B------:R-:W-:-:S00]  /*2070*/  NOP ;  /* 0x0000000000007918 */ /* 0x000fc00000000000 */
.L_x_25:


//--------------------- .nv.shared.reserved.0     --------------------------
	.section	.nv.shared.reserved.0,"aw",@nobits
	.weak		__nv_reservedSMEM_offset_0_alias
	.size		__nv_reservedSMEM_offset_0_alias, 0, 64
	.other		__nv_reservedSMEM_offset_0_alias,@"STO_CUDA_RESERVED_SHARED STV_DEFAULT"
__nv_reservedSMEM_offset_0_alias:
	.zero		0
	.zero		64


//--------------------- .nv.constant0._Z7pearsonPiiS_iS_iiiii --------------------------
	.section	.nv.constant0._Z7pearsonPiiS_iS_iiiii,"a",@progbits
	.sectionflags	@""
	.align	4
.nv.constant0._Z7pearsonPiiS_iS_iiiii:
	.zero		956


//--------------------- SYMBOLS --------------------------

	.type		.nv.reservedSmem.offset0,@object
	.size		.nv.reservedSmem.offset0,0x4
